	.headerflags	@"EF_CUDA_TEXMODE_UNIFIED EF_CUDA_64BIT_ADDRESS EF_CUDA_SM86 EF_CUDA_VIRTUAL_SM(EF_CUDA_SM86)"
	.elftype	@"ET_EXEC"


//--------------------- .nv.info                  --------------------------
	.section	.nv.info,"",@"SHT_CUDA_INFO"
	.align	4


	//----- nvinfo : EIATTR_REGCOUNT
	.align		4
        /*0000*/ 	.byte	0x04, 0x2f
        /*0002*/ 	.short	(.L_5 - .L_4)
	.align		4
.L_4:
        /*0004*/ 	.word	index@(triton_red_fused_add_embedding_mean_mul_pow_rsqrt_0)
        /*0008*/ 	.word	0x00000028


	//----- nvinfo : EIATTR_FRAME_SIZE
	.align		4
.L_5:
        /*000c*/ 	.byte	0x04, 0x11
        /*000e*/ 	.short	(.L_7 - .L_6)
	.align		4
.L_6:
        /*0010*/ 	.word	index@(triton_red_fused_add_embedding_mean_mul_pow_rsqrt_0)
        /*0014*/ 	.word	0x00000000


	//----- nvinfo : EIATTR_MIN_STACK_SIZE
	.align		4
.L_7:
        /*0018*/ 	.byte	0x04, 0x12
        /*001a*/ 	.short	(.L_9 - .L_8)
	.align		4
.L_8:
        /*001c*/ 	.word	index@(triton_red_fused_add_embedding_mean_mul_pow_rsqrt_0)
        /*0020*/ 	.word	0x00000000
.L_9:


//--------------------- .nv.info.triton_red_fused_add_embedding_mean_mul_pow_rsqrt_0 --------------------------
	.section	.nv.info.triton_red_fused_add_embedding_mean_mul_pow_rsqrt_0,"",@"SHT_CUDA_INFO"
	.sectionflags	@""
	.align	4


	//----- nvinfo : EIATTR_CUDA_API_VERSION
	.align		4
        /*0000*/ 	.byte	0x04, 0x37
        /*0002*/ 	.short	(.L_11 - .L_10)
.L_10:
        /*0004*/ 	.word	0x00000080


	//----- nvinfo : EIATTR_SW2861232_WAR
	.align		4
.L_11:
        /*0008*/ 	.byte	0x01, 0x35
	.zero		2


	//----- nvinfo : EIATTR_PARAM_CBANK
	.align		4
        /*000c*/ 	.byte	0x04, 0x0a
        /*000e*/ 	.short	(.L_13 - .L_12)
	.align		4
.L_12:
        /*0010*/ 	.word	index@(.nv.constant0.triton_red_fused_add_embedding_mean_mul_pow_rsqrt_0)
        /*0014*/ 	.short	0x0160
        /*0016*/ 	.short	0x0030


	//----- nvinfo : EIATTR_CBANK_PARAM_SIZE
	.align		4
.L_13:
        /*0018*/ 	.byte	0x03, 0x19
        /*001a*/ 	.short	0x0030


	//----- nvinfo : EIATTR_KPARAM_INFO
	.align		4
        /*001c*/ 	.byte	0x04, 0x17
        /*001e*/ 	.short	(.L_15 - .L_14)
.L_14:
        /*0020*/ 	.word	0x00000000
        /*0024*/ 	.short	0x0006
        /*0026*/ 	.short	0x0028
        /*0028*/ 	.byte	0x00, 0xf4, 0x21, 0x00


	//----- nvinfo : EIATTR_KPARAM_INFO
	.align		4
.L_15:
        /*002c*/ 	.byte	0x04, 0x17
        /*002e*/ 	.short	(.L_17 - .L_16)
.L_16:
        /*0030*/ 	.word	0x00000000
        /*0034*/ 	.short	0x0005
        /*0036*/ 	.short	0x0024
        /*0038*/ 	.byte	0x00, 0xf0, 0x11, 0x00


	//----- nvinfo : EIATTR_KPARAM_INFO
	.align		4
.L_17:
        /*003c*/ 	.byte	0x04, 0x17
        /*003e*/ 	.short	(.L_19 - .L_18)
.L_18:
        /*0040*/ 	.word	0x00000000
        /*0044*/ 	.short	0x0004
        /*0046*/ 	.short	0x0020
        /*0048*/ 	.byte	0x00, 0xf0, 0x11, 0x00


	//----- nvinfo : EIATTR_KPARAM_INFO
	.align		4
.L_19:
        /*004c*/ 	.byte	0x04, 0x17
        /*004e*/ 	.short	(.L_21 - .L_20)
.L_20:
        /*0050*/ 	.word	0x00000000
        /*0054*/ 	.short	0x0003
        /*0056*/ 	.short	0x0018
        /*0058*/ 	.byte	0x00, 0xf4, 0x21, 0x00


	//----- nvinfo : EIATTR_KPARAM_INFO
	.align		4
.L_21:
        /*005c*/ 	.byte	0x04, 0x17
        /*005e*/ 	.short	(.L_23 - .L_22)
.L_22:
        /*0060*/ 	.word	0x00000000
        /*0064*/ 	.short	0x0002
        /*0066*/ 	.short	0x0010
        /*0068*/ 	.byte	0x00, 0xf4, 0x21, 0x00


	//----- nvinfo : EIATTR_KPARAM_INFO
	.align		4
.L_23:
        /*006c*/ 	.byte	0x04, 0x17
        /*006e*/ 	.short	(.L_25 - .L_24)
.L_24:
        /*0070*/ 	.word	0x00000000
        /*0074*/ 	.short	0x0001
        /*0076*/ 	.short	0x0008
        /*0078*/ 	.byte	0x00, 0xf4, 0x21, 0x00


	//----- nvinfo : EIATTR_KPARAM_INFO
	.align		4
.L_25:
        /*007c*/ 	.byte	0x04, 0x17
        /*007e*/ 	.short	(.L_27 - .L_26)
.L_26:
        /*0080*/ 	.word	0x00000000
        /*0084*/ 	.short	0x0000
        /*0086*/ 	.short	0x0000
        /*0088*/ 	.byte	0x00, 0xf4, 0x21, 0x00


	//----- nvinfo : EIATTR_MAXREG_COUNT
	.align		4
.L_27:
        /*008c*/ 	.byte	0x03, 0x1b
        /*008e*/ 	.short	0x0080


	//----- nvinfo : EIATTR_EXTERNS
	.align		4
        /*0090*/ 	.byte	0x04, 0x0f
        /*0092*/ 	.short	(.L_29 - .L_28)


	//   ....[0]....
	.align		4
.L_28:
        /*0094*/ 	.word	index@(__assertfail)


	//----- nvinfo : EIATTR_COOP_GROUP_MASK_REGIDS
	.align		4
.L_29:
        /*0098*/ 	.byte	0x04, 0x29
        /*009a*/ 	.short	(.L_31 - .L_30)


	//   ....[0]....
.L_30:
        /*009c*/ 	.word	0xffffffff


	//   ....[1]....
        /*00a0*/ 	.word	0xffffffff


	//   ....[2]....
        /*00a4*/ 	.word	0xffffffff


	//   ....[3]....
        /*00a8*/ 	.word	0xffffffff


	//   ....[4]....
        /*00ac*/ 	.word	0xffffffff


	//   ....[5]....
        /*00b0*/ 	.word	0xffffffff


	//   ....[6]....
        /*00b4*/ 	.word	0xffffffff


	//   ....[7]....
        /*00b8*/ 	.word	0xffffffff


	//----- nvinfo : EIATTR_COOP_GROUP_INSTR_OFFSETS
	.align		4
.L_31:
        /*00bc*/ 	.byte	0x04, 0x28
        /*00be*/ 	.short	(.L_33 - .L_32)


	//   ....[0]....
.L_32:
        /*00c0*/ 	.word	0x00001570


	//   ....[1]....
        /*00c4*/ 	.word	0x00001590


	//   ....[2]....
        /*00c8*/ 	.word	0x000015c0


	//   ....[3]....
        /*00cc*/ 	.word	0x000015d0


	//   ....[4]....
        /*00d0*/ 	.word	0x00001600


	//   ....[5]....
        /*00d4*/ 	.word	0x00001610


	//   ....[6]....
        /*00d8*/ 	.word	0x00001640


	//   ....[7]....
        /*00dc*/ 	.word	0x00001650


	//----- nvinfo : EIATTR_SYSCALL_OFFSETS
	.align		4
.L_33:
        /*00e0*/ 	.byte	0x04, 0x46
        /*00e2*/ 	.short	(.L_35 - .L_34)


	//   ....[0]....
.L_34:
        /*00e4*/ 	.word	0x00001c00


	//----- nvinfo : EIATTR_EXIT_INSTR_OFFSETS
	.align		4
.L_35:
        /*00e8*/ 	.byte	0x04, 0x1c
        /*00ea*/ 	.short	(.L_37 - .L_36)


	//   ....[0]....
.L_36:
        /*00ec*/ 	.word	0x00001ad0


	//----- nvinfo : EIATTR_REQNTID
	.align		4
.L_37:
        /*00f0*/ 	.byte	0x04, 0x10
        /*00f2*/ 	.short	(.L_39 - .L_38)
.L_38:
        /*00f4*/ 	.word	0x00000200
        /*00f8*/ 	.word	0x00000001
        /*00fc*/ 	.word	0x00000001


	//----- nvinfo : EIATTR_CRS_STACK_SIZE
	.align		4
.L_39:
        /*0100*/ 	.byte	0x04, 0x1e
        /*0102*/ 	.short	(.L_41 - .L_40)
.L_40:
        /*0104*/ 	.word	0x00000000
.L_41:


//--------------------- .nv.callgraph             --------------------------
	.section	.nv.callgraph,"",@"SHT_CUDA_CALLGRAPH"
	.align	4
	.sectionentsize	8
	.align		4
        /*0000*/ 	.word	0x00000000
	.align		4
        /*0004*/ 	.word	0xffffffff
	.align		4
        /*0008*/ 	.word	index@(triton_red_fused_add_embedding_mean_mul_pow_rsqrt_0)
	.align		4
        /*000c*/ 	.word	index@(__assertfail)
	.align		4
        /*0010*/ 	.word	0x00000000
	.align		4
        /*0014*/ 	.word	0xfffffffe
	.align		4
        /*0018*/ 	.word	0x00000000
	.align		4
        /*001c*/ 	.word	0xfffffffd
	.align		4
        /*0020*/ 	.word	0x00000000
	.align		4
        /*0024*/ 	.word	0xfffffffc


//--------------------- .nv.rel.action            --------------------------
	.section	.nv.rel.action,"",@"SHT_CUDA_RELOCINFO"
	.align	8
	.sectionentsize	8
        /*0000*/ 	.byte	0x73, 0x00, 0x00, 0x00, 0x00, 0x00, 0x00, 0x00, 0x00, 0x00, 0x00, 0x11, 0x25, 0x00, 0x05, 0x36


//--------------------- .nv.constant4             --------------------------
	.section	.nv.constant4,"a",@progbits
	.align	8
	.align		8
.nv.constant4:
        /*0000*/ 	.dword	__assertfail
	.align		8
        /*0008*/ 	.dword	assertFunc_0
	.align		8
        /*0010*/ 	.dword	assertFile_0
	.align		8
        /*0018*/ 	.dword	assertMessage_0
	.align		8
        /*0020*/ 	.dword	_$_str


//--------------------- .nv.constant0.triton_red_fused_add_embedding_mean_mul_pow_rsqrt_0 --------------------------
	.section	.nv.constant0.triton_red_fused_add_embedding_mean_mul_pow_rsqrt_0,"a",@progbits
	.sectionflags	@""
	.align	4
.nv.constant0.triton_red_fused_add_embedding_mean_mul_pow_rsqrt_0:
	.zero		400


//--------------------- .text.triton_red_fused_add_embedding_mean_mul_pow_rsqrt_0 --------------------------
	.section	.text.triton_red_fused_add_embedding_mean_mul_pow_rsqrt_0,"ax",@progbits
	.sectionflags	@"SHF_BARRIERS=1"
	.sectioninfo	@"SHI_REGISTERS=40"
	.align	128
        .global         triton_red_fused_add_embedding_mean_mul_pow_rsqrt_0
        .type           triton_red_fused_add_embedding_mean_mul_pow_rsqrt_0,@function
        .size           triton_red_fused_add_embedding_mean_mul_pow_rsqrt_0,(.L_x_3 - triton_red_fused_add_embedding_mean_mul_pow_rsqrt_0)
        .other          triton_red_fused_add_embedding_mean_mul_pow_rsqrt_0,@"STO_CUDA_ENTRY STV_DEFAULT"
triton_red_fused_add_embedding_mean_mul_pow_rsqrt_0:
.text.triton_red_fused_add_embedding_mean_mul_pow_rsqrt_0:
[----:B------:R-:W-:Y:S02]  /*0000*/  IMAD.MOV.U32 R1, RZ, RZ, c[0x0][0x28] ;  /* 0x00000a00ff017624 */ /* 0x000fe400078e00ff */
[----:B------:R-:W0:Y:S01]  /*0010*/  S2R R25, SR_TID.X ;  /* 0x0000000000197919 */ /* 0x000e220000002100 */
[----:B------:R-:W1:Y:S01]  /*0020*/  S2UR UR4, SR_CTAID.X ;  /* 0x00000000000479c3 */ /* 0x000e620000002500 */
[----:B------:R-:W-:Y:S01]  /*0030*/  CS2R R16, SRZ ;  /* 0x0000000000107805 */ /* 0x000fe2000001ff00 */
[----:B0-----:R-:W-:Y:S01]  /*0040*/  SHF.R.U32.HI R7, RZ, 0x6, R25 ;  /* 0x00000006ff077819 */ /* 0x001fe20000011619 */
[----:B-1----:R-:W-:-:S03]  /*0050*/  USHF.L.U32 UR4, UR4, 0x6, URZ ;  /* 0x0000000604047899 */ /* 0x002fc6000800063f */
[----:B------:R-:W-:-:S04]  /*0060*/  SGXT.U32 R7, R7, 0x3 ;  /* 0x000000030707781a */ /* 0x000fc80000000000 */
[----:B------:R-:W-:-:S04]  /*0070*/  LOP3.LUT R7, R7, UR4, RZ, 0xfc, !PT ;  /* 0x0000000407077c12 */ /* 0x000fc8000f8efcff */
[C---:B------:R-:W-:Y:S02]  /*0080*/  ISETP.GE.AND P2, PT, R7.reuse, 0x510, PT ;  /* 0x000005100700780c */ /* 0x040fe40003f46270 */
[C---:B------:R-:W-:Y:S02]  /*0090*/  LOP3.LUT R0, R7.reuse, 0x8, RZ, 0xfc, !PT ;  /* 0x0000000807007812 */ /* 0x040fe400078efcff */
[----:B------:R-:W-:Y:S02]  /*00a0*/  LOP3.LUT R2, R7, 0x10, RZ, 0xfc, !PT ;  /* 0x0000001007027812 */ /* 0x000fe400078efcff */
[----:B------:R-:W-:Y:S02]  /*00b0*/  ISETP.GE.AND P0, PT, R0, 0x510, PT ;  /* 0x000005100000780c */ /* 0x000fe40003f06270 */
[----:B------:R-:W-:Y:S02]  /*00c0*/  MOV R0, 0x8 ;  /* 0x0000000800007802 */ /* 0x000fe40000000f00 */
[----:B------:R-:W-:-:S03]  /*00d0*/  ISETP.GE.AND P1, PT, R2, 0x510, PT ;  /* 0x000005100200780c */ /* 0x000fc60003f26270 */
[----:B------:R-:W-:Y:S01]  /*00e0*/  @!P2 IMAD.MOV.U32 R4, RZ, RZ, 0x0 ;  /* 0x00000000ff04a424 */ /* 0x000fe200078e00ff */
[----:B------:R-:W-:Y:S01]  /*00f0*/  @!P2 MOV R5, 0x14f00000 ;  /* 0x14f000000005a802 */ /* 0x000fe20000000f00 */
[----:B------:R-:W-:Y:S02]  /*0100*/  IMAD.WIDE R2, R7, R0, c[0x0][0x160] ;  /* 0x0000580007027625 */ /* 0x000fe400078e0200 */
[----:B------:R-:W0:Y:S02]  /*0110*/  @!P2 R2UR UR6, R4 ;  /* 0x000000000406a3c2 */ /* 0x000e2400000e0000 */
[----:B------:R-:W-:Y:S02]  /*0120*/  @!P0 IMAD.MOV.U32 R8, RZ, RZ, 0x0 ;  /* 0x00000000ff088424 */ /* 0x000fe400078e00ff */
[----:B------:R-:W-:-:S04]  /*0130*/  @!P0 IMAD.MOV.U32 R9, RZ, RZ, 0x14f00000 ;  /* 0x14f00000ff098424 */ /* 0x000fc800078e00ff */
[----:B------:R-:W0:Y:S08]  /*0140*/  @!P2 R2UR UR7, R5 ;  /* 0x000000000507a3c2 */ /* 0x000e3000000e0000 */
[----:B------:R-:W1:Y:S08]  /*0150*/  @!P0 R2UR UR8, R8 ;  /* 0x00000000080883c2 */ /* 0x000e7000000e0000 */
[----:B------:R-:W1:Y:S01]  /*0160*/  @!P0 R2UR UR9, R9 ;  /* 0x00000000090983c2 */ /* 0x000e6200000e0000 */
[----:B------:R-:W-:-:S02]  /*0170*/  @!P1 IMAD.MOV.U32 R10, RZ, RZ, 0x0 ;  /* 0x00000000ff0a9424 */ /* 0x000fc400078e00ff */
[----:B------:R-:W-:Y:S01]  /*0180*/  @!P1 IMAD.MOV.U32 R11, RZ, RZ, 0x14f00000 ;  /* 0x14f00000ff0b9424 */ /* 0x000fe200078e00ff */
[----:B0-----:R-:W2:Y:S04]  /*0190*/  @!P2 LDG.E.EL.64 R16, desc[UR6][R2.64] ;  /* 0x000000060210a981 */ /* 0x001ea8200c2e1b00 */
[----:B------:R-:W0:Y:S01]  /*01a0*/  @!P1 R2UR UR6, R10 ;  /* 0x000000000a0693c2 */ /* 0x000e2200000e0000 */
[----:B------:R-:W-:Y:S01]  /*01b0*/  LOP3.LUT R6, R7, 0x18, RZ, 0xfc, !PT ;  /* 0x0000001807067812 */ /* 0x000fe200078efcff */
[----:B------:R-:W-:-:S03]  /*01c0*/  CS2R R4, SRZ ;  /* 0x0000000000047805 */ /* 0x000fc6000001ff00 */
[----:B------:R-:W-:-:S03]  /*01d0*/  ISETP.GE.AND P5, PT, R6, 0x510, PT ;  /* 0x000005100600780c */ /* 0x000fc60003fa6270 */
[----:B------:R-:W0:Y:S01]  /*01e0*/  @!P1 R2UR UR7, R11 ;  /* 0x000000000b0793c2 */ /* 0x000e2200000e0000 */
[----:B-1----:R-:W3:Y:S01]  /*01f0*/  @!P0 LDG.E.EL.64 R4, desc[UR8][R2.64+0x40] ;  /* 0x0000400802048981 */ /* 0x002ee2200c2e1b00 */
[----:B------:R-:W-:Y:S01]  /*0200*/  CS2R R14, SRZ ;  /* 0x00000000000e7805 */ /* 0x000fe2000001ff00 */
[----:B------:R-:W-:-:S07]  /*0210*/  LOP3.LUT R6, R7, 0x20, RZ, 0xfc, !PT ;  /* 0x0000002007067812 */ /* 0x000fce00078efcff */
[----:B------:R-:W-:Y:S01]  /*0220*/  @!P5 IMAD.MOV.U32 R19, RZ, RZ, 0x14f00000 ;  /* 0x14f00000ff13d424 */ /* 0x000fe200078e00ff */
[----:B------:R-:W-:Y:S02]  /*0230*/  @!P5 MOV R18, 0x0 ;  /* 0x000000000012d802 */ /* 0x000fe40000000f00 */
[----:B------:R-:W-:Y:S01]  /*0240*/  ISETP.GE.AND P4, PT, R6, 0x510, PT ;  /* 0x000005100600780c */ /* 0x000fe20003f86270 */
[----:B------:R-:W1:Y:S08]  /*0250*/  @!P5 R2UR UR9, R19 ;  /* 0x000000001309d3c2 */ /* 0x000e7000000e0000 */
[----:B------:R-:W1:Y:S01]  /*0260*/  @!P5 R2UR UR8, R18 ;  /* 0x000000001208d3c2 */ /* 0x000e6200000e0000 */
[----:B0-----:R-:W4:Y:S01]  /*0270*/  @!P1 LDG.E.EL.64 R14, desc[UR6][R2.64+0x80] ;  /* 0x00008006020e9981 */ /* 0x001f22200c2e1b00 */
[----:B------:R-:W-:-:S02]  /*0280*/  CS2R R12, SRZ ;  /* 0x00000000000c7805 */ /* 0x000fc4000001ff00 */
[----:B------:R-:W-:Y:S01]  /*0290*/  @!P4 IMAD.MOV.U32 R20, RZ, RZ, 0x0 ;  /* 0x00000000ff14c424 */ /* 0x000fe200078e00ff */
[----:B------:R-:W-:Y:S01]  /*02a0*/  @!P4 MOV R21, 0x14f00000 ;  /* 0x14f000000015c802 */ /* 0x000fe20000000f00 */
[----:B------:R-:W-:Y:S01]  /*02b0*/  CS2R R10, SRZ ;  /* 0x00000000000a7805 */ /* 0x000fe2000001ff00 */
[----:B------:R-:W-:Y:S01]  /*02c0*/  LOP3.LUT R6, R7, 0x28, RZ, 0xfc, !PT ;  /* 0x0000002807067812 */ /* 0x000fe200078efcff */
[----:B------:R-:W0:Y:S03]  /*02d0*/  @!P4 R2UR UR6, R20 ;  /* 0x000000001406c3c2 */ /* 0x000e2600000e0000 */
[----:B------:R-:W-:-:S05]  /*02e0*/  ISETP.GE.AND P3, PT, R6, 0x510, PT ;  /* 0x000005100600780c */ /* 0x000fca0003f66270 */
[----:B------:R-:W0:Y:S01]  /*02f0*/  @!P4 R2UR UR7, R21 ;  /* 0x000000001507c3c2 */ /* 0x000e2200000e0000 */
[----:B-1----:R-:W4:Y:S07]  /*0300*/  @!P5 LDG.E.EL.64 R12, desc[UR8][R2.64+0xc0] ;  /* 0x0000c008020cd981 */ /* 0x002f2e200c2e1b00 */
[----:B------:R-:W-:Y:S02]  /*0310*/  @!P3 IMAD.MOV.U32 R22, RZ, RZ, 0x0 ;  /* 0x00000000ff16b424 */ /* 0x000fe400078e00ff */
[----:B------:R-:W-:-:S02]  /*0320*/  @!P3 IMAD.MOV.U32 R23, RZ, RZ, 0x14f00000 ;  /* 0x14f00000ff17b424 */ /* 0x000fc400078e00ff */
[----:B------:R-:W1:Y:S08]  /*0330*/  @!P3 R2UR UR8, R22 ;  /* 0x000000001608b3c2 */ /* 0x000e7000000e0000 */
[----:B------:R-:W1:Y:S01]  /*0340*/  @!P3 R2UR UR9, R23 ;  /* 0x000000001709b3c2 */ /* 0x000e6200000e0000 */
[----:B0-----:R-:W4:Y:S01]  /*0350*/  @!P4 LDG.E.EL.64 R10, desc[UR6][R2.64+0x100] ;  /* 0x00010006020ac981 */ /* 0x001f22200c2e1b00 */
[----:B------:R-:W-:-:S06]  /*0360*/  CS2R R8, SRZ ;  /* 0x0000000000087805 */ /* 0x000fcc000001ff00 */
[----:B-1----:R-:W4:Y:S01]  /*0370*/  @!P3 LDG.E.EL.64 R8, desc[UR8][R2.64+0x140] ;  /* 0x000140080208b981 */ /* 0x002f22200c2e1b00 */
[----:B--2---:R-:W-:-:S04]  /*0380*/  IADD3 R19, P6, R16, 0x7d80, RZ ;  /* 0x00007d8010137810 */ /* 0x004fc80007fde0ff */
[----:B------:R-:W-:Y:S02]  /*0390*/  IADD3.X R27, RZ, R17, RZ, P6, !PT ;  /* 0x00000011ff1b7210 */ /* 0x000fe400037fe4ff */
[----:B------:R-:W-:-:S04]  /*03a0*/  ISETP.GE.AND P6, PT, R17, RZ, PT ;  /* 0x000000ff1100720c */ /* 0x000fc80003fc6270 */
[----:B------:R-:W-:Y:S02]  /*03b0*/  SEL R6, R19, R16, !P6 ;  /* 0x0000001013067207 */ /* 0x000fe40007000000 */
[----:B------:R-:W-:Y:S02]  /*03c0*/  SEL R16, R27, R17, !P6 ;  /* 0x000000111b107207 */ /* 0x000fe40007000000 */
[----:B------:R-:W-:-:S04]  /*03d0*/  ISETP.GT.U32.AND P6, PT, R6, 0x7d7f, PT ;  /* 0x00007d7f0600780c */ /* 0x000fc80003fc4070 */
[----:B------:R-:W-:Y:S02]  /*03e0*/  ISETP.GT.U32.AND.EX P2, PT, R16, RZ, !P2, P6 ;  /* 0x000000ff1000720c */ /* 0x000fe40005744160 */
[----:B---3--:R-:W-:-:S05]  /*03f0*/  IADD3 R17, P6, R4, 0x7d80, RZ ;  /* 0x00007d8004117810 */ /* 0x008fca0007fde0ff */
[----:B------:R-:W-:Y:S01]  /*0400*/  IMAD.X R19, RZ, RZ, R5, P6 ;  /* 0x000000ffff137224 */ /* 0x000fe200030e0605 */
[----:B------:R-:W-:-:S04]  /*0410*/  ISETP.GE.AND P6, PT, R5, RZ, PT ;  /* 0x000000ff0500720c */ /* 0x000fc80003fc6270 */
[----:B------:R-:W-:Y:S02]  /*0420*/  SEL R6, R17, R4, !P6 ;  /* 0x0000000411067207 */ /* 0x000fe40007000000 */
[----:B------:R-:W-:Y:S02]  /*0430*/  SEL R5, R19, R5, !P6 ;  /* 0x0000000513057207 */ /* 0x000fe40007000000 */
[----:B------:R-:W-:Y:S02]  /*0440*/  SEL R4, RZ, 0x1, !P2 ;  /* 0x00000001ff047807 */ /* 0x000fe40005000000 */
[----:B------:R-:W-:Y:S02]  /*0450*/  ISETP.GT.U32.AND P6, PT, R6, 0x7d7f, PT ;  /* 0x00007d7f0600780c */ /* 0x000fe40003fc4070 */
[----:B----4-:R-:W-:Y:S02]  /*0460*/  IADD3 R17, P2, R14, 0x7d80, RZ ;  /* 0x00007d800e117810 */ /* 0x010fe40007f5e0ff */
[----:B------:R-:W-:-:S02]  /*0470*/  LOP3.LUT R6, R7, 0x30, RZ, 0xfc, !PT ;  /* 0x0000003007067812 */ /* 0x000fc400078efcff */
[----:B------:R-:W-:Y:S01]  /*0480*/  ISETP.GT.U32.AND.EX P6, PT, R5, RZ, !P0, P6 ;  /* 0x000000ff0500720c */ /* 0x000fe200047c4160 */
[----:B------:R-:W-:Y:S01]  /*0490*/  IMAD.X R5, RZ, RZ, R15, P2 ;  /* 0x000000ffff057224 */ /* 0x000fe200010e060f */
[----:B------:R-:W-:Y:S02]  /*04a0*/  ISETP.GE.AND P0, PT, R6, 0x510, PT ;  /* 0x000005100600780c */ /* 0x000fe40003f06270 */
[----:B------:R-:W-:Y:S02]  /*04b0*/  ISETP.GE.AND P2, PT, R15, RZ, PT ;  /* 0x000000ff0f00720c */ /* 0x000fe40003f46270 */
[----:B------:R-:W-:Y:S02]  /*04c0*/  LOP3.LUT R7, R7, 0x38, RZ, 0xfc, !PT ;  /* 0x0000003807077812 */ /* 0x000fe400078efcff */
[----:B------:R-:W-:Y:S02]  /*04d0*/  SEL R6, R17, R14, !P2 ;  /* 0x0000000e11067207 */ /* 0x000fe40005000000 */
[----:B------:R-:W-:-:S02]  /*04e0*/  SEL R14, R5, R15, !P2 ;  /* 0x0000000f050e7207 */ /* 0x000fc40005000000 */
[----:B------:R-:W-:Y:S02]  /*04f0*/  ISETP.GT.U32.AND P2, PT, R6, 0x7d7f, PT ;  /* 0x00007d7f0600780c */ /* 0x000fe40003f44070 */
[----:B------:R-:W-:Y:S01]  /*0500*/  SEL R5, RZ, 0x1fffe, !P6 ;  /* 0x0001fffeff057807 */ /* 0x000fe20007000000 */
[----:B------:R-:W-:Y:S01]  /*0510*/  @!P0 IMAD.MOV.U32 R15, RZ, RZ, 0x14f00000 ;  /* 0x14f00000ff0f8424 */ /* 0x000fe200078e00ff */
[----:B------:R-:W-:Y:S02]  /*0520*/  ISETP.GT.U32.AND.EX P1, PT, R14, RZ, !P1, P2 ;  /* 0x000000ff0e00720c */ /* 0x000fe40004f24120 */
[----:B------:R-:W-:Y:S01]  /*0530*/  @!P0 MOV R14, 0x0 ;  /* 0x00000000000e8802 */ /* 0x000fe20000000f00 */
[----:B------:R-:W0:Y:S01]  /*0540*/  @!P0 R2UR UR7, R15 ;  /* 0x000000000f0783c2 */ /* 0x000e2200000e0000 */
[----:B------:R-:W-:Y:S02]  /*0550*/  IADD3 R17, P6, R12, 0x7d80, RZ ;  /* 0x00007d800c117810 */ /* 0x000fe40007fde0ff */
[----:B------:R-:W-:-:S03]  /*0560*/  ISETP.GE.AND P2, PT, R7, 0x510, PT ;  /* 0x000005100700780c */ /* 0x000fc60003f46270 */
[----:B------:R-:W-:Y:S01]  /*0570*/  IMAD.X R7, RZ, RZ, R13, P6 ;  /* 0x000000ffff077224 */ /* 0x000fe200030e060d */
[----:B------:R-:W-:Y:S01]  /*0580*/  ISETP.GE.AND P6, PT, R13, RZ, PT ;  /* 0x000000ff0d00720c */ /* 0x000fe20003fc6270 */
[----:B------:R-:W0:Y:S03]  /*0590*/  @!P0 R2UR UR6, R14 ;  /* 0x000000000e0683c2 */ /* 0x000e2600000e0000 */
[----:B------:R-:W-:Y:S02]  /*05a0*/  SEL R6, R17, R12, !P6 ;  /* 0x0000000c11067207 */ /* 0x000fe40007000000 */
[----:B------:R-:W-:Y:S02]  /*05b0*/  SEL R7, R7, R13, !P6 ;  /* 0x0000000d07077207 */ /* 0x000fe40007000000 */
[----:B------:R-:W-:Y:S01]  /*05c0*/  ISETP.GT.U32.AND P6, PT, R6, 0x7d7f, PT ;  /* 0x00007d7f0600780c */ /* 0x000fe20003fc4070 */
[----:B------:R-:W-:Y:S01]  /*05d0*/  @!P2 IMAD.MOV.U32 R13, RZ, RZ, 0x14f00000 ;  /* 0x14f00000ff0da424 */ /* 0x000fe200078e00ff */
[----:B------:R-:W-:-:S02]  /*05e0*/  @!P2 MOV R12, 0x0 ;  /* 0x00000000000ca802 */ /* 0x000fc40000000f00 */
[----:B------:R-:W-:Y:S01]  /*05f0*/  ISETP.GT.U32.AND.EX P5, PT, R7, RZ, !P5, P6 ;  /* 0x000000ff0700720c */ /* 0x000fe20006fa4160 */
[----:B------:R-:W1:Y:S01]  /*0600*/  @!P2 R2UR UR9, R13 ;  /* 0x000000000d09a3c2 */ /* 0x000e6200000e0000 */
[----:B------:R-:W-:Y:S01]  /*0610*/  IADD3 R17, P6, R10, 0x7d80, RZ ;  /* 0x00007d800a117810 */ /* 0x000fe20007fde0ff */
[----:B------:R-:W-:-:S04]  /*0620*/  CS2R R6, SRZ ;  /* 0x0000000000067805 */ /* 0x000fc8000001ff00 */
[----:B------:R-:W-:Y:S01]  /*0630*/  IMAD.X R19, RZ, RZ, R11, P6 ;  /* 0x000000ffff137224 */ /* 0x000fe200030e060b */
[----:B------:R-:W-:Y:S01]  /*0640*/  ISETP.GE.AND P6, PT, R11, RZ, PT ;  /* 0x000000ff0b00720c */ /* 0x000fe20003fc6270 */
[----:B------:R-:W1:Y:S03]  /*0650*/  @!P2 R2UR UR8, R12 ;  /* 0x000000000c08a3c2 */ /* 0x000e6600000e0000 */
[----:B------:R-:W-:Y:S01]  /*0660*/  SEL R10, R17, R10, !P6 ;  /* 0x0000000a110a7207 */ /* 0x000fe20007000000 */
[----:B0-----:R0:W2:Y:S01]  /*0670*/  @!P0 LDG.E.EL.64 R6, desc[UR6][R2.64+0x180] ;  /* 0x0001800602068981 */ /* 0x0010a2200c2e1b00 */
[----:B------:R-:W-:Y:S02]  /*0680*/  SEL R11, R19, R11, !P6 ;  /* 0x0000000b130b7207 */ /* 0x000fe40007000000 */
[----:B------:R-:W-:-:S04]  /*0690*/  ISETP.GT.U32.AND P6, PT, R10, 0x7d7f, PT ;  /* 0x00007d7f0a00780c */ /* 0x000fc80003fc4070 */
[----:B------:R-:W-:Y:S02]  /*06a0*/  ISETP.GT.U32.AND.EX P4, PT, R11, RZ, !P4, P6 ;  /* 0x000000ff0b00720c */ /* 0x000fe40006784160 */
[----:B------:R-:W-:-:S06]  /*06b0*/  CS2R R10, SRZ ;  /* 0x00000000000a7805 */ /* 0x000fcc000001ff00 */
[----:B-1----:R0:W3:Y:S01]  /*06c0*/  @!P2 LDG.E.EL.64 R10, desc[UR8][R2.64+0x1c0] ;  /* 0x0001c008020aa981 */ /* 0x0020e2200c2e1b00 */
[----:B------:R-:W-:-:S04]  /*06d0*/  SHF.R.U32.HI R29, RZ, 0x4, R25 ;  /* 0x00000004ff1d7819 */ /* 0x000fc80000011619 */
[----:B------:R-:W-:Y:S02]  /*06e0*/  SGXT.U32 R29, R29, 0x5 ;  /* 0x000000051d1d781a */ /* 0x000fe40000000000 */
[----:B------:R-:W-:Y:S02]  /*06f0*/  IADD3 R15, P6, R8, 0x7d80, RZ ;  /* 0x00007d80080f7810 */ /* 0x000fe40007fde0ff */
[----:B------:R-:W-:Y:S02]  /*0700*/  LOP3.LUT R29, R29, UR4, RZ, 0xfc, !PT ;  /* 0x000000041d1d7c12 */ /* 0x000fe4000f8efcff */
[----:B------:R-:W-:Y:S02]  /*0710*/  SEL R20, RZ, 0x1, !P4 ;  /* 0x00000001ff147807 */ /* 0x000fe40006000000 */
[----:B------:R-:W-:Y:S02]  /*0720*/  ISETP.GE.AND P4, PT, R29, 0x510, PT ;  /* 0x000005101d00780c */ /* 0x000fe40003f86270 */
[----:B------:R-:W-:-:S02]  /*0730*/  IADD3.X R13, RZ, R9, RZ, P6, !PT ;  /* 0x00000009ff0d7210 */ /* 0x000fc400037fe4ff */
[----:B------:R-:W-:-:S04]  /*0740*/  ISETP.GE.AND P6, PT, R9, RZ, PT ;  /* 0x000000ff0900720c */ /* 0x000fc80003fc6270 */
[----:B------:R-:W-:Y:S02]  /*0750*/  SEL R8, R15, R8, !P6 ;  /* 0x000000080f087207 */ /* 0x000fe40007000000 */
[----:B------:R-:W-:Y:S02]  /*0760*/  SEL R9, R13, R9, !P6 ;  /* 0x000000090d097207 */ /* 0x000fe40007000000 */
[----:B------:R-:W-:Y:S01]  /*0770*/  ISETP.GT.U32.AND P6, PT, R8, 0x7d7f, PT ;  /* 0x00007d7f0800780c */ /* 0x000fe20003fc4070 */
[----:B------:R-:W-:Y:S02]  /*0780*/  @!P4 IMAD.MOV.U32 R16, RZ, RZ, 0x0 ;  /* 0x00000000ff10c424 */ /* 0x000fe400078e00ff */
[----:B------:R-:W-:Y:S01]  /*0790*/  @!P4 IMAD.MOV.U32 R17, RZ, RZ, 0x14f00000 ;  /* 0x14f00000ff11c424 */ /* 0x000fe200078e00ff */
[----:B------:R-:W-:Y:S02]  /*07a0*/  ISETP.GT.U32.AND.EX P3, PT, R9, RZ, !P3, P6 ;  /* 0x000000ff0900720c */ /* 0x000fe40005f64160 */
[----:B------:R-:W-:Y:S01]  /*07b0*/  LEA.HI R27, R25, UR4, RZ, 0x1c ;  /* 0x00000004191b7c11 */ /* 0x000fe2000f8fe0ff */
[----:B------:R-:W1:Y:S01]  /*07c0*/  @!P4 R2UR UR4, R16 ;  /* 0x000000001004c3c2 */ /* 0x000e6200000e0000 */
[----:B------:R-:W-:-:S07]  /*07d0*/  SEL R21, RZ, 0x1fffe, !P3 ;  /* 0x0001fffeff157807 */ /* 0x000fce0005800000 */
[----:B------:R-:W1:Y:S01]  /*07e0*/  @!P4 R2UR UR5, R17 ;  /* 0x000000001105c3c2 */ /* 0x000e6200000e0000 */
[----:B------:R-:W-:Y:S01]  /*07f0*/  IADD3 R27, R27, 0x20, RZ ;  /* 0x000000201b1b7810 */ /* 0x000fe20007ffe0ff */
[----:B------:R-:W-:-:S04]  /*0800*/  IMAD.WIDE R12, R29, R0, c[0x0][0x160] ;  /* 0x000058001d0c7625 */ /* 0x000fc800078e0200 */
[C---:B------:R-:W-:Y:S01]  /*0810*/  IMAD.WIDE R14, R27.reuse, R0, c[0x0][0x160] ;  /* 0x000058001b0e7625 */ /* 0x040fe200078e0200 */
[----:B0-----:R-:W-:Y:S01]  /*0820*/  CS2R R2, SRZ ;  /* 0x0000000000027805 */ /* 0x001fe2000001ff00 */
[----:B------:R-:W-:Y:S02]  /*0830*/  ISETP.GE.AND P6, PT, R27, 0x510, PT ;  /* 0x000005101b00780c */ /* 0x000fe40003fc6270 */
[----:B------:R-:W-:-:S03]  /*0840*/  IMAD.IADD R4, R4, 0x1, R5 ;  /* 0x0000000104047824 */ /* 0x000fc600078e0205 */
[----:B-1----:R0:W5:Y:S01]  /*0850*/  @!P4 LDG.E.EL.64 R2, desc[UR4][R12.64] ;  /* 0x000000040c02c981 */ /* 0x002162200c2e1b00 */
[----:B------:R-:W-:-:S07]  /*0860*/  IMAD.IADD R20, R20, 0x1, R21 ;  /* 0x0000000114147824 */ /* 0x000fce00078e0215 */
[----:B------:R-:W-:Y:S01]  /*0870*/  @!P6 MOV R18, 0x0 ;  /* 0x000000000012e802 */ /* 0x000fe20000000f00 */
[----:B------:R-:W-:Y:S01]  /*0880*/  @!P6 IMAD.MOV.U32 R19, RZ, RZ, 0x14f00000 ;  /* 0x14f00000ff13e424 */ /* 0x000fe200078e00ff */
[----:B------:R-:W-:Y:S02]  /*0890*/  SEL R5, RZ, 0x7fff8, !P5 ;  /* 0x0007fff8ff057807 */ /* 0x000fe40006800000 */
[----:B------:R-:W-:Y:S01]  /*08a0*/  LOP3.LUT R4, R4, 0x3, RZ, 0xc0, !PT ;  /* 0x0000000304047812 */ /* 0x000fe200078ec0ff */
[----:B------:R-:W1:Y:S01]  /*08b0*/  @!P6 R2UR UR6, R18 ;  /* 0x000000001206e3c2 */ /* 0x000e6200000e0000 */
[----:B------:R-:W-:-:S07]  /*08c0*/  LOP3.LUT R20, R20, 0x3, RZ, 0xc0, !PT ;  /* 0x0000000314147812 */ /* 0x000fce00078ec0ff */
[----:B------:R-:W1:Y:S01]  /*08d0*/  @!P6 R2UR UR7, R19 ;  /* 0x000000001307e3c2 */ /* 0x000e6200000e0000 */
[----:B------:R-:W-:-:S06]  /*08e0*/  CS2R R8, SRZ ;  /* 0x0000000000087805 */ /* 0x000fcc000001ff00 */
[----:B-1----:R1:W5:Y:S01]  /*08f0*/  @!P6 LDG.E.EL.64 R8, desc[UR6][R14.64] ;  /* 0x000000060e08e981 */ /* 0x002362200c2e1b00 */
[----:B--2---:R-:W-:-:S05]  /*0900*/  IADD3 R23, P3, R6, 0x7d80, RZ ;  /* 0x00007d8006177810 */ /* 0x004fca0007f7e0ff */
[----:B------:R-:W-:Y:S01]  /*0910*/  IMAD.X R31, RZ, RZ, R7, P3 ;  /* 0x000000ffff1f7224 */ /* 0x000fe200018e0607 */
[----:B------:R-:W-:-:S04]  /*0920*/  ISETP.GE.AND P3, PT, R7, RZ, PT ;  /* 0x000000ff0700720c */ /* 0x000fc80003f66270 */
[----:B------:R-:W-:Y:S02]  /*0930*/  SEL R0, R23, R6, !P3 ;  /* 0x0000000617007207 */ /* 0x000fe40005800000 */
[----:B------:R-:W-:Y:S02]  /*0940*/  SEL R6, R31, R7, !P3 ;  /* 0x000000071f067207 */ /* 0x000fe40005800000 */
[----:B------:R-:W-:-:S04]  /*0950*/  ISETP.GT.U32.AND P3, PT, R0, 0x7d7f, PT ;  /* 0x00007d7f0000780c */ /* 0x000fc80003f64070 */
[----:B------:R-:W-:Y:S02]  /*0960*/  ISETP.GT.U32.AND.EX P0, PT, R6, RZ, !P0, P3 ;  /* 0x000000ff0600720c */ /* 0x000fe40004704130 */
[----:B---3--:R-:W-:-:S04]  /*0970*/  IADD3 R7, P3, R10, 0x7d80, RZ ;  /* 0x00007d800a077810 */ /* 0x008fc80007f7e0ff */
[----:B0-----:R-:W-:Y:S02]  /*0980*/  IADD3.X R13, RZ, R11, RZ, P3, !PT ;  /* 0x0000000bff0d7210 */ /* 0x001fe40001ffe4ff */
[----:B------:R-:W-:-:S04]  /*0990*/  ISETP.GE.AND P3, PT, R11, RZ, PT ;  /* 0x000000ff0b00720c */ /* 0x000fc80003f66270 */
[----:B------:R-:W-:Y:S02]  /*09a0*/  SEL R0, R7, R10, !P3 ;  /* 0x0000000a07007207 */ /* 0x000fe40005800000 */
[----:B------:R-:W-:Y:S02]  /*09b0*/  SEL R10, R13, R11, !P3 ;  /* 0x0000000b0d0a7207 */ /* 0x000fe40005800000 */
[----:B------:R-:W-:Y:S02]  /*09c0*/  ISETP.GT.U32.AND P3, PT, R0, 0x7d7f, PT ;  /* 0x00007d7f0000780c */ /* 0x000fe40003f64070 */
[----:B------:R-:W-:Y:S02]  /*09d0*/  SEL R0, RZ, 0x4, !P1 ;  /* 0x00000004ff007807 */ /* 0x000fe40004800000 */
[----:B------:R-:W-:Y:S02]  /*09e0*/  ISETP.GT.U32.AND.EX P2, PT, R10, RZ, !P2, P3 ;  /* 0x000000ff0a00720c */ /* 0x000fe40005744130 */
[----:B------:R-:W-:-:S02]  /*09f0*/  SEL R6, RZ, 0x4, !P0 ;  /* 0x00000004ff067807 */ /* 0x000fc40004000000 */
[----:B------:R-:W-:Y:S02]  /*0a00*/  SEL R7, RZ, 0x7fff8, !P2 ;  /* 0x0007fff8ff077807 */ /* 0x000fe40005000000 */
[----:B------:R-:W-:Y:S02]  /*0a10*/  IADD3 R0, R4, R5, R0 ;  /* 0x0000000504007210 */ /* 0x000fe40007ffe000 */
[----:B------:R-:W-:Y:S02]  /*0a20*/  IADD3 R7, R20, R7, R6 ;  /* 0x0000000714077210 */ /* 0x000fe40007ffe006 */
[----:B------:R-:W-:-:S04]  /*0a30*/  LOP3.LUT R0, R0, 0xf, RZ, 0xc0, !PT ;  /* 0x0000000f00007812 */ /* 0x000fc800078ec0ff */
[----:B------:R-:W-:-:S04]  /*0a40*/  LEA R0, R7, R0, 0x4 ;  /* 0x0000000007007211 */ /* 0x000fc800078e20ff */
[----:B------:R-:W-:-:S13]  /*0a50*/  LOP3.LUT P0, RZ, R0, 0xff, RZ, 0xc0, !PT ;  /* 0x000000ff00ff7812 */ /* 0x000fda000780c0ff */
[----:B------:R-:W-:Y:S05]  /*0a60*/  @P0 BRA `(.L_x_0) ;  /* 0x0000107000000947 */ /* 0x000fea0003800000 */
[----:B-1---5:R-:W-:Y:S01]  /*0a70*/  IADD3 R11, P2, R2, 0x7d80, RZ ;  /* 0x00007d80020b7810 */ /* 0x022fe20007f5e0ff */
[----:B------:R-:W-:Y:S01]  /*0a80*/  IMAD.MOV.U32 R15, RZ, RZ, 0x600 ;  /* 0x00000600ff0f7424 */ /* 0x000fe200078e00ff */
[----:B------:R-:W-:Y:S01]  /*0a90*/  IADD3 R5, P3, R8, 0x7d80, RZ ;  /* 0x00007d8008057810 */ /* 0x000fe20007f7e0ff */
[----:B------:R-:W-:Y:S01]  /*0aa0*/  IMAD.SHL.U32 R26, R25, 0x4, RZ ;  /* 0x00000004191a7824 */ /* 0x000fe200078e00ff */
[----:B------:R-:W-:Y:S01]  /*0ab0*/  ISETP.GE.AND P0, PT, R3, RZ, PT ;  /* 0x000000ff0300720c */ /* 0x000fe20003f06270 */
[----:B------:R-:W-:Y:S01]  /*0ac0*/  IMAD.X R13, RZ, RZ, R3, P2 ;  /* 0x000000ffff0d7224 */ /* 0x000fe200010e0603 */
[----:B------:R-:W-:Y:S01]  /*0ad0*/  ISETP.GE.AND P1, PT, R9, RZ, PT ;  /* 0x000000ff0900720c */ /* 0x000fe20003f26270 */
[----:B------:R-:W-:Y:S01]  /*0ae0*/  WARPSYNC 0xffffffff ;  /* 0xffffffff00007948 */ /* 0x000fe20003800000 */
[----:B------:R-:W-:Y:S02]  /*0af0*/  IADD3.X R7, RZ, R9, RZ, P3, !PT ;  /* 0x00000009ff077210 */ /* 0x000fe40001ffe4ff */
[----:B------:R-:W-:-:S02]  /*0b00*/  SEL R24, R11, R2, !P0 ;  /* 0x000000020b187207 */ /* 0x000fc40004000000 */
[----:B------:R-:W-:Y:S02]  /*0b10*/  SEL R2, R13, R3, !P0 ;  /* 0x000000030d027207 */ /* 0x000fe40004000000 */
[----:B------:R-:W-:Y:S01]  /*0b20*/  SEL R0, R5, R8, !P1 ;  /* 0x0000000805007207 */ /* 0x000fe20004800000 */
[----:B------:R-:W-:Y:S01]  /*0b30*/  IMAD.WIDE.U32 R4, R24, R15, c[0x0][0x168] ;  /* 0x00005a0018047625 */ /* 0x000fe200078e000f */
[----:B------:R-:W-:Y:S02]  /*0b40*/  SEL R3, R7, R9, !P1 ;  /* 0x0000000907037207 */ /* 0x000fe40004800000 */
[----:B------:R-:W-:Y:S01]  /*0b50*/  LOP3.LUT R26, R26, 0x3c, RZ, 0xc0, !PT ;  /* 0x0000003c1a1a7812 */ /* 0x000fe200078ec0ff */
[----:B------:R-:W-:-:S04]  /*0b60*/  IMAD.WIDE.U32 R6, R0, R15, c[0x0][0x168] ;  /* 0x00005a0000067625 */ /* 0x000fc800078e000f */
[----:B------:R-:W-:Y:S02]  /*0b70*/  IMAD R3, R3, 0x600, RZ ;  /* 0x0000060003037824 */ /* 0x000fe400078e02ff */
[----:B------:R-:W-:-:S03]  /*0b80*/  IMAD R2, R2, 0x600, RZ ;  /* 0x0000060002027824 */ /* 0x000fc600078e02ff */
[----:B------:R-:W-:Y:S01]  /*0b90*/  IADD3 R33, R7, R3, RZ ;  /* 0x0000000307217210 */ /* 0x000fe20007ffe0ff */
[----:B------:R-:W-:Y:S02]  /*0ba0*/  IMAD.IADD R35, R5, 0x1, R2 ;  /* 0x0000000105237824 */ /* 0x000fe400078e0202 */
[----:B------:R-:W-:Y:S01]  /*0bb0*/  @!P4 IMAD.MOV.U32 R8, RZ, RZ, 0x0 ;  /* 0x00000000ff08c424 */ /* 0x000fe200078e00ff */
[----:B------:R-:W-:Y:S01]  /*0bc0*/  @!P6 MOV R10, 0x0 ;  /* 0x00000000000ae802 */ /* 0x000fe20000000f00 */
[----:B------:R-:W-:Y:S01]  /*0bd0*/  @!P4 IMAD.MOV.U32 R9, RZ, RZ, 0x14f00000 ;  /* 0x14f00000ff09c424 */ /* 0x000fe200078e00ff */
[----:B------:R-:W-:Y:S01]  /*0be0*/  BAR.SYNC.DEFER_BLOCKING 0x0 ;  /* 0x0000000000007b1d */ /* 0x000fe20000010000 */
[----:B------:R-:W-:Y:S01]  /*0bf0*/  @!P6 IMAD.MOV.U32 R11, RZ, RZ, 0x14f00000 ;  /* 0x14f00000ff0be424 */ /* 0x000fe200078e00ff */
[----:B------:R-:W-:Y:S01]  /*0c00*/  MOV R32, R6 ;  /* 0x0000000600207202 */ /* 0x000fe20000000f00 */
[----:B------:R-:W-:Y:S01]  /*0c10*/  IMAD.MOV.U32 R34, RZ, RZ, R4 ;  /* 0x000000ffff227224 */ /* 0x000fe200078e0004 */
[----:B------:R-:W-:Y:S01]  /*0c20*/  CS2R R6, SRZ ;  /* 0x0000000000067805 */ /* 0x000fe2000001ff00 */
[----:B------:R-:W-:Y:S01]  /*0c30*/  CS2R R4, SRZ ;  /* 0x0000000000047805 */ /* 0x000fe2000001ff00 */
[----:B------:R0:W1:Y:S01]  /*0c40*/  @!P4 R2UR UR4, R8 ;  /* 0x000000000804c3c2 */ /* 0x00006200000e0000 */
[----:B------:R-:W-:Y:S01]  /*0c50*/  IMAD.WIDE.U32 R34, R26, 0x4, R34 ;  /* 0x000000041a227825 */ /* 0x000fe200078e0022 */
[----:B------:R-:W-:-:S02]  /*0c60*/  @!P4 MOV R13, 0x14f00000 ;  /* 0x14f00000000dc802 */ /* 0x000fc40000000f00 */
[----:B------:R-:W-:Y:S01]  /*0c70*/  @!P4 MOV R16, 0x0 ;  /* 0x000000000010c802 */ /* 0x000fe20000000f00 */
[----:B------:R-:W-:-:S03]  /*0c80*/  IMAD.WIDE.U32 R32, R26, 0x4, R32 ;  /* 0x000000041a207825 */ /* 0x000fc600078e0020 */
[----:B------:R0:W1:Y:S01]  /*0c90*/  @!P4 R2UR UR5, R9 ;  /* 0x000000000905c3c2 */ /* 0x00006200000e0000 */
[----:B------:R-:W-:Y:S02]  /*0ca0*/  @!P4 IMAD.MOV.U32 R12, RZ, RZ, 0x0 ;  /* 0x00000000ff0cc424 */ /* 0x000fe400078e00ff */
[----:B------:R-:W-:Y:S02]  /*0cb0*/  @!P6 IMAD.MOV.U32 R14, RZ, RZ, 0x0 ;  /* 0x00000000ff0ee424 */ /* 0x000fe400078e00ff */
[----:B------:R-:W-:Y:S02]  /*0cc0*/  @!P6 IMAD.MOV.U32 R15, RZ, RZ, 0x14f00000 ;  /* 0x14f00000ff0fe424 */ /* 0x000fe400078e00ff */
[----:B------:R-:W-:Y:S01]  /*0cd0*/  @!P4 IMAD.MOV.U32 R17, RZ, RZ, 0x14f00000 ;  /* 0x14f00000ff11c424 */ /* 0x000fe200078e00ff */
[----:B------:R2:W3:Y:S01]  /*0ce0*/  @!P6 R2UR UR6, R10 ;  /* 0x000000000a06e3c2 */ /* 0x0004e200000e0000 */
[----:B0-----:R-:W-:-:S07]  /*0cf0*/  CS2R R8, SRZ ;  /* 0x0000000000087805 */ /* 0x001fce000001ff00 */
[----:B------:R2:W3:Y:S02]  /*0d00*/  @!P6 R2UR UR7, R11 ;  /* 0x000000000b07e3c2 */ /* 0x0004e400000e0000 */
[----:B--2---:R-:W-:Y:S01]  /*0d10*/  CS2R R10, SRZ ;  /* 0x00000000000a7805 */ /* 0x004fe2000001ff00 */
[----:B-1----:R-:W2:Y:S05]  /*0d20*/  @!P4 LDG.E.EL.128 R4, desc[UR4][R34.64] ;  /* 0x000000042204c981 */ /* 0x002eaa200c2e1d00 */
[----:B------:R0:W1:Y:S08]  /*0d30*/  @!P4 R2UR UR8, R12 ;  /* 0x000000000c08c3c2 */ /* 0x00007000000e0000 */
[----:B------:R0:W1:Y:S01]  /*0d40*/  @!P4 R2UR UR9, R13 ;  /* 0x000000000d09c3c2 */ /* 0x00006200000e0000 */
[----:B---3--:R-:W3:Y:S07]  /*0d50*/  @!P6 LDG.E.EL.128 R8, desc[UR6][R32.64] ;  /* 0x000000062008e981 */ /* 0x008eee200c2e1d00 */
[----:B------:R4:W5:Y:S01]  /*0d60*/  @!P6 R2UR UR10, R14 ;  /* 0x000000000e0ae3c2 */ /* 0x00096200000e0000 */
[----:B0-----:R-:W-:-:S07]  /*0d70*/  CS2R R12, SRZ ;  /* 0x00000000000c7805 */ /* 0x001fce000001ff00 */
[----:B------:R4:W5:Y:S02]  /*0d80*/  @!P6 R2UR UR11, R15 ;  /* 0x000000000f0be3c2 */ /* 0x00096400000e0000 */
[----:B----4-:R-:W-:Y:S01]  /*0d90*/  CS2R R14, SRZ ;  /* 0x00000000000e7805 */ /* 0x010fe2000001ff00 */
[----:B------:R-:W-:Y:S01]  /*0da0*/  BAR.SYNC.DEFER_BLOCKING 0x0 ;  /* 0x0000000000007b1d */ /* 0x000fe20000010000 */
[----:B------:R-:W-:-:S05]  /*0db0*/  CS2R R18, SRZ ;  /* 0x0000000000127805 */ /* 0x000fca000001ff00 */
[----:B------:R0:W4:Y:S08]  /*0dc0*/  @!P4 R2UR UR12, R16 ;  /* 0x00000000100cc3c2 */ /* 0x00013000000e0000 */
[----:B------:R0:W4:Y:S01]  /*0dd0*/  @!P4 R2UR UR13, R17 ;  /* 0x00000000110dc3c2 */ /* 0x00012200000e0000 */
[----:B-1----:R-:W2:Y:S01]  /*0de0*/  @!P4 LDG.E.EL.128 R12, desc[UR8][R34.64+0x100] ;  /* 0x00010008220cc981 */ /* 0x002ea2200c2e1d00 */
[----:B0-----:R-:W-:-:S06]  /*0df0*/  CS2R R16, SRZ ;  /* 0x0000000000107805 */ /* 0x001fcc000001ff00 */
[----:B-----5:R-:W5:Y:S01]  /*0e00*/  @!P6 LDG.E.EL.128 R16, desc[UR10][R32.64+0x100] ;  /* 0x0001000a2010e981 */ /* 0x020f62200c2e1d00 */
[----:B------:R-:W-:Y:S01]  /*0e10*/  CS2R R20, SRZ ;  /* 0x0000000000147805 */ /* 0x000fe2000001ff00 */
[----:B------:R-:W-:Y:S02]  /*0e20*/  CS2R R22, SRZ ;  /* 0x0000000000167805 */ /* 0x000fe4000001ff00 */
[----:B------:R-:W-:Y:S06]  /*0e30*/  BAR.SYNC.DEFER_BLOCKING 0x0 ;  /* 0x0000000000007b1d */ /* 0x000fec0000010000 */
[----:B----4-:R-:W4:Y:S01]  /*0e40*/  @!P4 LDG.E.EL.128 R20, desc[UR12][R34.64+0x200] ;  /* 0x0002000c2214c981 */ /* 0x010f22200c2e1d00 */
[----:B------:R-:W-:-:S02]  /*0e50*/  @!P6 IMAD.MOV.U32 R36, RZ, RZ, 0x0 ;  /* 0x00000000ff24e424 */ /* 0x000fc400078e00ff */
[----:B------:R-:W-:Y:S02]  /*0e60*/  @!P6 IMAD.MOV.U32 R37, RZ, RZ, 0x14f00000 ;  /* 0x14f00000ff25e424 */ /* 0x000fe400078e00ff */
[----:B------:R-:W0:Y:S01]  /*0e70*/  @!P6 R2UR UR4, R36 ;  /* 0x000000002404e3c2 */ /* 0x000e2200000e0000 */
[----:B------:R-:W-:-:S07]  /*0e80*/  @!P4 IMAD.MOV.U32 R31, RZ, RZ, 0x14f00000 ;  /* 0x14f00000ff1fc424 */ /* 0x000fce00078e00ff */
[----:B------:R-:W0:Y:S01]  /*0e90*/  @!P6 R2UR UR5, R37 ;  /* 0x000000002505e3c2 */ /* 0x000e2200000e0000 */
[----:B------:R-:W-:-:S07]  /*0ea0*/  @!P4 MOV R30, 0x0 ;  /* 0x00000000001ec802 */ /* 0x000fce0000000f00 */
[----:B------:R1:W0:Y:S08]  /*0eb0*/  @!P4 R2UR UR7, R31 ;  /* 0x000000001f07c3c2 */ /* 0x00023000000e0000 */
[----:B------:R0:W0:Y:S08]  /*0ec0*/  @!P4 R2UR UR6, R30 ;  /* 0x000000001e06c3c2 */ /* 0x00003000000e0000 */
[----:B------:R-:W0:Y:S08]  /*0ed0*/  @!P6 R2UR UR8, R36 ;  /* 0x000000002408e3c2 */ /* 0x000e3000000e0000 */
[----:B------:R0:W0:Y:S01]  /*0ee0*/  @!P6 R2UR UR9, R37 ;  /* 0x000000002509e3c2 */ /* 0x00002200000e0000 */
[----:B--2---:R-:W-:Y:S01]  /*0ef0*/  FMUL R12, R12, R12 ;  /* 0x0000000c0c0c7220 */ /* 0x004fe20000400000 */
[----:B------:R-:W-:Y:S01]  /*0f00*/  FMUL R28, R13, R13 ;  /* 0x0000000d0d1c7220 */ /* 0x000fe20000400000 */
[----:B------:R-:W-:-:S02]  /*0f10*/  FMUL R13, R14, R14 ;  /* 0x0000000e0e0d7220 */ /* 0x000fc40000400000 */
[----:B-1----:R-:W-:Y:S01]  /*0f20*/  FFMA R31, R4, R4, R12 ;  /* 0x00000004041f7223 */ /* 0x002fe2000000000c */
[----:B------:R-:W-:Y:S01]  /*0f30*/  FMUL R4, R15, R15 ;  /* 0x0000000f0f047220 */ /* 0x000fe20000400000 */
[----:B------:R-:W-:Y:S01]  /*0f40*/  FFMA R28, R5, R5, R28 ;  /* 0x00000005051c7223 */ /* 0x000fe2000000001c */
[----:B------:R-:W-:Y:S01]  /*0f50*/  FFMA R5, R6, R6, R13 ;  /* 0x0000000606057223 */ /* 0x000fe2000000000d */
[----:B-----5:R-:W-:Y:S01]  /*0f60*/  FMUL R13, R16, R16 ;  /* 0x00000010100d7220 */ /* 0x020fe20000400000 */
[----:B------:R-:W-:Y:S01]  /*0f70*/  FFMA R6, R7, R7, R4 ;  /* 0x0000000707067223 */ /* 0x000fe20000000004 */
[----:B------:R-:W-:Y:S01]  /*0f80*/  FMUL R4, R17, R17 ;  /* 0x0000001111047220 */ /* 0x000fe20000400000 */
[----:B------:R-:W-:Y:S01]  /*0f90*/  FMUL R7, R18, R18 ;  /* 0x0000001212077220 */ /* 0x000fe20000400000 */
[----:B0-----:R-:W-:Y:S01]  /*0fa0*/  FMUL R30, R19, R19 ;  /* 0x00000013131e7220 */ /* 0x001fe20000400000 */
[----:B---3--:R-:W-:Y:S01]  /*0fb0*/  FFMA R17, R8, R8, R13 ;  /* 0x0000000808117223 */ /* 0x008fe2000000000d */
[----:B------:R-:W-:Y:S01]  /*0fc0*/  FFMA R18, R9, R9, R4 ;  /* 0x0000000909127223 */ /* 0x000fe20000000004 */
[----:B------:R-:W-:Y:S01]  /*0fd0*/  FFMA R19, R10, R10, R7 ;  /* 0x0000000a0a137223 */ /* 0x000fe20000000007 */
[----:B------:R-:W-:Y:S01]  /*0fe0*/  FFMA R30, R11, R11, R30 ;  /* 0x0000000b0b1e7223 */ /* 0x000fe2000000001e */
[----:B------:R-:W-:Y:S01]  /*0ff0*/  CS2R R8, SRZ ;  /* 0x0000000000087805 */ /* 0x000fe2000001ff00 */
[----:B------:R-:W-:-:S06]  /*1000*/  CS2R R10, SRZ ;  /* 0x00000000000a7805 */ /* 0x000fcc000001ff00 */
[----:B------:R-:W2:Y:S01]  /*1010*/  @!P6 LDG.E.EL.128 R8, desc[UR4][R32.64+0x200] ;  /* 0x000200042008e981 */ /* 0x000ea2200c2e1d00 */
[----:B------:R-:W-:Y:S01]  /*1020*/  CS2R R12, SRZ ;  /* 0x00000000000c7805 */ /* 0x000fe2000001ff00 */
[----:B------:R-:W-:Y:S02]  /*1030*/  CS2R R14, SRZ ;  /* 0x00000000000e7805 */ /* 0x000fe4000001ff00 */
[----:B------:R-:W-:Y:S01]  /*1040*/  BAR.SYNC.DEFER_BLOCKING 0x0 ;  /* 0x0000000000007b1d */ /* 0x000fe20000010000 */
[----:B----4-:R-:W-:Y:S01]  /*1050*/  FFMA R16, R23, R23, R6 ;  /* 0x0000001717107223 */ /* 0x010fe20000000006 */
[----:B------:R-:W-:Y:S01]  /*1060*/  FFMA R37, R22, R22, R5 ;  /* 0x0000001616257223 */ /* 0x000fe20000000005 */
[----:B------:R-:W-:Y:S01]  /*1070*/  CS2R R6, SRZ ;  /* 0x0000000000067805 */ /* 0x000fe2000001ff00 */
[----:B------:R-:W-:Y:S02]  /*1080*/  CS2R R4, SRZ ;  /* 0x0000000000047805 */ /* 0x000fe4000001ff00 */
[----:B------:R-:W3:Y:S04]  /*1090*/  @!P4 LDG.E.EL.128 R12, desc[UR6][R34.64+0x300] ;  /* 0x00030006220cc981 */ /* 0x000ee8200c2e1d00 */
[----:B------:R-:W4:Y:S01]  /*10a0*/  @!P6 LDG.E.EL.128 R4, desc[UR8][R32.64+0x300] ;  /* 0x000300082004e981 */ /* 0x000f22200c2e1d00 */
[----:B------:R-:W-:Y:S01]  /*10b0*/  FFMA R22, R21, R21, R28 ;  /* 0x0000001515167223 */ /* 0x000fe2000000001c */
[----:B------:R-:W-:Y:S01]  /*10c0*/  FFMA R31, R20, R20, R31 ;  /* 0x00000014141f7223 */ /* 0x000fe2000000001f */
[----:B------:R-:W-:Y:S01]  /*10d0*/  @!P4 IMAD.MOV.U32 R20, RZ, RZ, 0x0 ;  /* 0x00000000ff14c424 */ /* 0x000fe200078e00ff */
[----:B------:R-:W-:-:S03]  /*10e0*/  @!P4 MOV R21, 0x14f00000 ;  /* 0x14f000000015c802 */ /* 0x000fc60000000f00 */
[----:B------:R0:W1:Y:S08]  /*10f0*/  @!P4 R2UR UR4, R20 ;  /* 0x000000001404c3c2 */ /* 0x00007000000e0000 */
[----:B------:R5:W1:Y:S01]  /*1100*/  @!P4 R2UR UR5, R21 ;  /* 0x000000001505c3c2 */ /* 0x000a6200000e0000 */
[----:B0-----:R-:W-:Y:S02]  /*1110*/  @!P6 IMAD.MOV.U32 R20, RZ, RZ, 0x0 ;  /* 0x00000000ff14e424 */ /* 0x001fe400078e00ff */
[----:B-----5:R-:W-:-:S05]  /*1120*/  @!P6 IMAD.MOV.U32 R21, RZ, RZ, 0x14f00000 ;  /* 0x14f00000ff15e424 */ /* 0x020fca00078e00ff */
[----:B------:R0:W5:Y:S08]  /*1130*/  @!P6 R2UR UR6, R20 ;  /* 0x000000001406e3c2 */ /* 0x00017000000e0000 */
[----:B------:R1:W5:Y:S01]  /*1140*/  @!P6 R2UR UR7, R21 ;  /* 0x000000001507e3c2 */ /* 0x00036200000e0000 */
[----:B0-----:R-:W-:Y:S01]  /*1150*/  @!P4 MOV R20, 0x0 ;  /* 0x000000000014c802 */ /* 0x001fe20000000f00 */
[----:B-1----:R-:W-:-:S06]  /*1160*/  @!P4 IMAD.MOV.U32 R21, RZ, RZ, 0x14f00000 ;  /* 0x14f00000ff15c424 */ /* 0x002fcc00078e00ff */
[----:B------:R0:W1:Y:S08]  /*1170*/  @!P4 R2UR UR8, R20 ;  /* 0x000000001408c3c2 */ /* 0x00007000000e0000 */
[----:B------:R3:W1:Y:S01]  /*1180*/  @!P4 R2UR UR9, R21 ;  /* 0x000000001509c3c2 */ /* 0x00066200000e0000 */
[----:B------:R-:W-:Y:S01]  /*1190*/  BAR.SYNC.DEFER_BLOCKING 0x0 ;  /* 0x0000000000007b1d */ /* 0x000fe20000010000 */
[----:B--2---:R-:W-:Y:S01]  /*11a0*/  FFMA R18, R9, R9, R18 ;  /* 0x0000000909127223 */ /* 0x004fe20000000012 */
[----:B------:R-:W-:Y:S01]  /*11b0*/  FFMA R17, R8, R8, R17 ;  /* 0x0000000808117223 */ /* 0x000fe20000000011 */
[----:B0-----:R-:W-:Y:S01]  /*11c0*/  FFMA R20, R11, R11, R30 ;  /* 0x0000000b0b147223 */ /* 0x001fe2000000001e */
[----:B------:R-:W-:Y:S01]  /*11d0*/  FFMA R23, R10, R10, R19 ;  /* 0x0000000a0a177223 */ /* 0x000fe20000000013 */
[----:B---3--:R-:W-:Y:S01]  /*11e0*/  FFMA R21, R12, R12, R31 ;  /* 0x0000000c0c157223 */ /* 0x008fe2000000001f */
[----:B------:R-:W-:Y:S01]  /*11f0*/  FFMA R31, R14, R14, R37 ;  /* 0x0000000e0e1f7223 */ /* 0x000fe20000000025 */
[----:B------:R-:W-:Y:S01]  /*1200*/  FFMA R22, R13, R13, R22 ;  /* 0x0000000d0d167223 */ /* 0x000fe20000000016 */
[----:B------:R-:W-:Y:S01]  /*1210*/  FFMA R28, R15, R15, R16 ;  /* 0x0000000f0f1c7223 */ /* 0x000fe20000000010 */
[----:B----4-:R-:W-:Y:S01]  /*1220*/  FFMA R37, R4, R4, R17 ;  /* 0x0000000404257223 */ /* 0x010fe20000000011 */
[----:B------:R-:W-:Y:S01]  /*1230*/  FFMA R30, R5, R5, R18 ;  /* 0x00000005051e7223 */ /* 0x000fe20000000012 */
[----:B------:R-:W-:Y:S01]  /*1240*/  CS2R R16, SRZ ;  /* 0x0000000000107805 */ /* 0x000fe2000001ff00 */
[----:B------:R-:W-:Y:S01]  /*1250*/  CS2R R18, SRZ ;  /* 0x0000000000127805 */ /* 0x000fe2000001ff00 */
[----:B------:R-:W-:Y:S01]  /*1260*/  CS2R R12, SRZ ;  /* 0x00000000000c7805 */ /* 0x000fe2000001ff00 */
[----:B------:R-:W-:-:S04]  /*1270*/  CS2R R14, SRZ ;  /* 0x00000000000e7805 */ /* 0x000fc8000001ff00 */
[----:B------:R0:W2:Y:S04]  /*1280*/  @!P4 LDG.E.EL.128 R16, desc[UR4][R34.64+0x400] ;  /* 0x000400042210c981 */ /* 0x0000a8200c2e1d00 */
[----:B-----5:R-:W3:Y:S01]  /*1290*/  @!P6 LDG.E.EL.128 R12, desc[UR6][R32.64+0x400] ;  /* 0x00040006200ce981 */ /* 0x020ee2200c2e1d00 */
[----:B------:R-:W-:Y:S01]  /*12a0*/  CS2R R8, SRZ ;  /* 0x0000000000087805 */ /* 0x000fe2000001ff00 */
[----:B------:R-:W-:Y:S02]  /*12b0*/  CS2R R10, SRZ ;  /* 0x00000000000a7805 */ /* 0x000fe4000001ff00 */
[----:B------:R-:W-:Y:S01]  /*12c0*/  BAR.SYNC.DEFER_BLOCKING 0x0 ;  /* 0x0000000000007b1d */ /* 0x000fe20000010000 */
[----:B------:R-:W-:Y:S01]  /*12d0*/  FFMA R23, R6, R6, R23 ;  /* 0x0000000606177223 */ /* 0x000fe20000000017 */
[----:B------:R-:W-:-:S04]  /*12e0*/  FFMA R20, R7, R7, R20 ;  /* 0x0000000707147223 */ /* 0x000fc80000000014 */
[----:B-1----:R0:W4:Y:S02]  /*12f0*/  @!P4 LDG.E.EL.128 R8, desc[UR8][R34.64+0x500] ;  /* 0x000500082208c981 */ /* 0x002124200c2e1d00 */
[----:B0-----:R-:W-:Y:S01]  /*1300*/  @!P6 IMAD.MOV.U32 R34, RZ, RZ, 0x0 ;  /* 0x00000000ff22e424 */ /* 0x001fe200078e00ff */
[----:B------:R-:W-:-:S03]  /*1310*/  @!P6 MOV R35, 0x14f00000 ;  /* 0x14f000000023e802 */ /* 0x000fc60000000f00 */
[----:B------:R-:W0:Y:S08]  /*1320*/  @!P6 R2UR UR4, R34 ;  /* 0x000000002204e3c2 */ /* 0x000e3000000e0000 */
[----:B------:R-:W0:Y:S01]  /*1330*/  @!P6 R2UR UR5, R35 ;  /* 0x000000002305e3c2 */ /* 0x000e2200000e0000 */
[----:B------:R-:W-:Y:S01]  /*1340*/  CS2R R4, SRZ ;  /* 0x0000000000047805 */ /* 0x000fe2000001ff00 */
[----:B------:R-:W-:-:S06]  /*1350*/  CS2R R6, SRZ ;  /* 0x0000000000067805 */ /* 0x000fcc000001ff00 */
[----:B0-----:R-:W5:Y:S01]  /*1360*/  @!P6 LDG.E.EL.128 R4, desc[UR4][R32.64+0x500] ;  /* 0x000500042004e981 */ /* 0x001f62200c2e1d00 */
[--C-:B------:R-:W-:Y:S02]  /*1370*/  IMAD R27, R27, 0x180, R26.reuse ;  /* 0x000001801b1b7824 */ /* 0x100fe400078e021a */
[----:B------:R-:W-:Y:S01]  /*1380*/  IMAD R26, R29, 0x180, R26 ;  /* 0x000001801d1a7824 */ /* 0x000fe200078e021a */
[----:B------:R-:W-:Y:S01]  /*1390*/  ULDC.64 UR4, c[0x0][0x118] ;  /* 0x0000460000047ab9 */ /* 0x000fe20000000a00 */
[----:B--2---:R-:W-:Y:S01]  /*13a0*/  FFMA R22, R17, R17, R22 ;  /* 0x0000001111167223 */ /* 0x004fe20000000016 */
[----:B------:R-:W-:Y:S01]  /*13b0*/  FFMA R21, R16, R16, R21 ;  /* 0x0000001010157223 */ /* 0x000fe20000000015 */
[----:B------:R-:W-:Y:S01]  /*13c0*/  FFMA R31, R18, R18, R31 ;  /* 0x00000012121f7223 */ /* 0x000fe2000000001f */
[----:B---3--:R-:W-:Y:S01]  /*13d0*/  FFMA R30, R13, R13, R30 ;  /* 0x0000000d0d1e7223 */ /* 0x008fe2000000001e */
[----:B------:R-:W-:Y:S01]  /*13e0*/  FFMA R37, R12, R12, R37 ;  /* 0x0000000c0c257223 */ /* 0x000fe20000000025 */
[----:B------:R-:W-:Y:S01]  /*13f0*/  FFMA R23, R14, R14, R23 ;  /* 0x0000000e0e177223 */ /* 0x000fe20000000017 */
[----:B------:R-:W-:Y:S01]  /*1400*/  FFMA R28, R19, R19, R28 ;  /* 0x00000013131c7223 */ /* 0x000fe2000000001c */
[----:B------:R-:W-:Y:S01]  /*1410*/  FFMA R16, R15, R15, R20 ;  /* 0x0000000f0f107223 */ /* 0x000fe20000000014 */
[----:B----4-:R-:W-:Y:S01]  /*1420*/  FFMA R9, R9, R9, R22 ;  /* 0x0000000909097223 */ /* 0x010fe20000000016 */
[----:B------:R-:W-:Y:S01]  /*1430*/  FFMA R8, R8, R8, R21 ;  /* 0x0000000808087223 */ /* 0x000fe20000000015 */
[----:B------:R-:W-:-:S03]  /*1440*/  FFMA R31, R10, R10, R31 ;  /* 0x0000000a0a1f7223 */ /* 0x000fc6000000001f */
[----:B------:R-:W-:Y:S02]  /*1450*/  FSEL R9, R9, RZ, !P4 ;  /* 0x000000ff09097208 */ /* 0x000fe40006000000 */
[----:B------:R-:W-:Y:S01]  /*1460*/  FSEL R8, R8, RZ, !P4 ;  /* 0x000000ff08087208 */ /* 0x000fe20006000000 */
[----:B------:R-:W-:Y:S01]  /*1470*/  FFMA R28, R11, R11, R28 ;  /* 0x0000000b0b1c7223 */ /* 0x000fe2000000001c */
[----:B------:R-:W-:-:S03]  /*1480*/  FSEL R31, R31, RZ, !P4 ;  /* 0x000000ff1f1f7208 */ /* 0x000fc60006000000 */
[----:B------:R-:W-:Y:S01]  /*1490*/  FADD R8, R9, R8 ;  /* 0x0000000809087221 */ /* 0x000fe20000000000 */
[----:B------:R-:W-:-:S03]  /*14a0*/  FSEL R28, R28, RZ, !P4 ;  /* 0x000000ff1c1c7208 */ /* 0x000fc60006000000 */
[----:B------:R-:W-:-:S04]  /*14b0*/  FADD R31, R31, R8 ;  /* 0x000000081f1f7221 */ /* 0x000fc80000000000 */
[----:B------:R-:W-:Y:S01]  /*14c0*/  FADD R28, R28, R31 ;  /* 0x0000001f1c1c7221 */ /* 0x000fe20000000000 */
[----:B-----5:R-:W-:Y:S01]  /*14d0*/  FFMA R4, R4, R4, R37 ;  /* 0x0000000404047223 */ /* 0x020fe20000000025 */
        /* <DEDUP_REMOVED lines=8> */
[----:B------:R-:W-:Y:S01]  /*1560*/  FADD R5, R6, R5 ;  /* 0x0000000506057221 */ /* 0x000fe20000000000 */
[----:B------:R-:W0:Y:S03]  /*1570*/  SHFL.BFLY PT, R7, R28, 0x8, 0x1f ;  /* 0x0d001f001c077f89 */ /* 0x000e2600000e0000 */
[----:B------:R-:W-:-:S05]  /*1580*/  FADD R5, R16, R5 ;  /* 0x0000000510057221 */ /* 0x000fca0000000000 */
[----:B------:R-:W1:Y:S01]  /*1590*/  SHFL.BFLY PT, R4, R5, 0x8, 0x1f ;  /* 0x0d001f0005047f89 */ /* 0x000e6200000e0000 */
[----:B0-----:R-:W-:Y:S01]  /*15a0*/  FADD R7, R28, R7 ;  /* 0x000000071c077221 */ /* 0x001fe20000000000 */
[----:B-1----:R-:W-:-:S04]  /*15b0*/  FADD R8, R5, R4 ;  /* 0x0000000405087221 */ /* 0x002fc80000000000 */
[----:B------:R-:W0:Y:S04]  /*15c0*/  SHFL.BFLY PT, R4, R7, 0x4, 0x1f ;  /* 0x0c801f0007047f89 */ /* 0x000e2800000e0000 */
        /* <DEDUP_REMOVED lines=9> */
[----:B------:R-:W-:Y:S01]  /*1660*/  IMAD.MOV.U32 R13, RZ, RZ, 0x3b2aaaab ;  /* 0x3b2aaaabff0d7424 */ /* 0x000fe200078e00ff */
[----:B------:R-:W-:Y:S01]  /*1670*/  LOP3.LUT R5, R25, 0xf, RZ, 0xc0, !PT ;  /* 0x0000000f19057812 */ /* 0x000fe200078ec0ff */
[----:B0-----:R-:W-:Y:S01]  /*1680*/  FADD R7, R9, R4 ;  /* 0x0000000409077221 */ /* 0x001fe20000000000 */
[----:B-1----:R-:W-:-:S03]  /*1690*/  FADD R12, R11, R12 ;  /* 0x0000000c0b0c7221 */ /* 0x002fc60000000000 */
[-C--:B------:R-:W-:Y:S01]  /*16a0*/  FFMA R16, R7, R13.reuse, 9.9999999747524270788e-07 ;  /* 0x358637bd07107423 */ /* 0x080fe2000000000d */
[----:B------:R-:W-:Y:S01]  /*16b0*/  IMAD.WIDE.U32 R4, R5, 0x10, RZ ;  /* 0x0000001005047825 */ /* 0x000fe200078e00ff */
[----:B------:R-:W-:-:S04]  /*16c0*/  FFMA R12, R12, R13, 9.9999999747524270788e-07 ;  /* 0x358637bd0c0c7423 */ /* 0x000fc8000000000d */
[----:B------:R-:W0:Y:S01]  /*16d0*/  MUFU.RSQ R16, R16 ;  /* 0x0000001000107308 */ /* 0x000e220000001400 */
[----:B------:R-:W-:-:S04]  /*16e0*/  IMAD.WIDE.U32 R6, R0, 0x600, R4 ;  /* 0x0000060000067825 */ /* 0x000fc800078e0004 */
[----:B------:R-:W-:-:S03]  /*16f0*/  IMAD.WIDE.U32 R24, R24, 0x600, R4 ;  /* 0x0000060018187825 */ /* 0x000fc600078e0004 */
[----:B------:R1:W2:Y:S01]  /*1700*/  MUFU.RSQ R17, R12 ;  /* 0x0000000c00117308 */ /* 0x0002a20000001400 */
[----:B------:R-:W-:Y:S02]  /*1710*/  IADD3 R18, P0, R6, c[0x0][0x168], RZ ;  /* 0x00005a0006127a10 */ /* 0x000fe40007f1e0ff */
[----:B------:R-:W-:Y:S02]  /*1720*/  IADD3 R20, P2, R4, c[0x0][0x170], RZ ;  /* 0x00005c0004147a10 */ /* 0x000fe40007f5e0ff */
[----:B------:R-:W-:Y:S01]  /*1730*/  IADD3 R0, P1, R24, c[0x0][0x168], RZ ;  /* 0x00005a0018007a10 */ /* 0x000fe20007f3e0ff */
[----:B------:R-:W-:Y:S01]  /*1740*/  CS2R R22, SRZ ;  /* 0x0000000000167805 */ /* 0x000fe2000001ff00 */
[----:B------:R-:W-:Y:S02]  /*1750*/  IADD3.X R19, R3, c[0x0][0x16c], R7, P0, !PT ;  /* 0x00005b0003137a10 */ /* 0x000fe400007fe407 */
[----:B------:R-:W-:Y:S02]  /*1760*/  IADD3.X R21, R5, c[0x0][0x174], RZ, P2, !PT ;  /* 0x00005d0005157a10 */ /* 0x000fe400017fe4ff */
[----:B01----:R-:W-:-:S02]  /*1770*/  IADD3.X R3, R2, c[0x0][0x16c], R25, P1, !PT ;  /* 0x00005b0002037a10 */ /* 0x003fc40000ffe419 */
.L_x_1:
[----:B0-----:R-:W-:Y:S01]  /*1780*/  @!P4 IMAD.MOV.U32 R4, RZ, RZ, 0x0 ;  /* 0x00000000ff04c424 */ /* 0x001fe200078e00ff */
[----:B------:R-:W-:Y:S01]  /*1790*/  @!P4 MOV R5, 0x12f00000 ;  /* 0x12f000000005c802 */ /* 0x000fe20000000f00 */
[----:B------:R-:W-:Y:S01]  /*17a0*/  @!P6 IMAD.MOV.U32 R6, RZ, RZ, 0x0 ;  /* 0x00000000ff06e424 */ /* 0x000fe200078e00ff */
[----:B------:R-:W-:Y:S01]  /*17b0*/  UMOV UR6, 0x0 ;  /* 0x0000000000067882 */ /* 0x000fe20000000000 */
[----:B------:R-:W-:Y:S01]  /*17c0*/  @!P6 IMAD.MOV.U32 R7, RZ, RZ, 0x12f00000 ;  /* 0x12f00000ff07e424 */ /* 0x000fe200078e00ff */
[----:B------:R-:W-:Y:S01]  /*17d0*/  UMOV UR7, 0x14f00000 ;  /* 0x14f0000000077882 */ /* 0x000fe20000000000 */
[----:B------:R0:W1:Y:S01]  /*17e0*/  @!P4 R2UR UR8, R4 ;  /* 0x000000000408c3c2 */ /* 0x00006200000e0000 */
[----:B------:R-:W-:Y:S01]  /*17f0*/  CS2R R8, SRZ ;  /* 0x0000000000087805 */ /* 0x000fe2000001ff00 */
[----:B------:R-:W-:Y:S01]  /*1800*/  CS2R R10, SRZ ;  /* 0x00000000000a7805 */ /* 0x000fe2000001ff00 */
[----:B------:R-:W-:Y:S01]  /*1810*/  @!P4 MOV R2, R0 ;  /* 0x000000000002c202 */ /* 0x000fe20000000f00 */
[----:B------:R-:W-:Y:S01]  /*1820*/  CS2R R12, SRZ ;  /* 0x00000000000c7805 */ /* 0x000fe2000001ff00 */
[----:B------:R-:W-:-:S03]  /*1830*/  CS2R R14, SRZ ;  /* 0x00000000000e7805 */ /* 0x000fc6000001ff00 */
[----:B------:R0:W1:Y:S08]  /*1840*/  @!P4 R2UR UR9, R5 ;  /* 0x000000000509c3c2 */ /* 0x00007000000e0000 */
[----:B------:R0:W3:Y:S08]  /*1850*/  @!P6 R2UR UR10, R6 ;  /* 0x00000000060ae3c2 */ /* 0x0000f000000e0000 */
[----:B------:R0:W3:Y:S02]  /*1860*/  @!P6 R2UR UR11, R7 ;  /* 0x00000000070be3c2 */ /* 0x0000e400000e0000 */
[----:B0-----:R0:W4:Y:S04]  /*1870*/  LDG.E.EL.128 R4, desc[UR6][R20.64] ;  /* 0x0000000614047981 */ /* 0x001128200c2e1d00 */
[----:B------:R-:W-:Y:S06]  /*1880*/  BAR.SYNC.DEFER_BLOCKING 0x0 ;  /* 0x0000000000007b1d */ /* 0x000fec0000010000 */
[----:B-1----:R1:W5:Y:S04]  /*1890*/  @!P4 LDG.E.EF.128 R8, desc[UR8][R2.64] ;  /* 0x000000080208c981 */ /* 0x002368200c0e1d00 */
[----:B--23--:R3:W2:Y:S01]  /*18a0*/  @!P6 LDG.E.EF.128 R12, desc[UR10][R18.64] ;  /* 0x0000000a120ce981 */ /* 0x00c6a2200c0e1d00 */
[----:B------:R-:W-:-:S02]  /*18b0*/  ISETP.GE.U32.AND P0, PT, R23, 0x140, PT ;  /* 0x000001401700780c */ /* 0x000fc40003f06070 */
[----:B0-----:R-:W-:Y:S02]  /*18c0*/  IADD3 R20, P5, R20, 0x100, RZ ;  /* 0x0000010014147810 */ /* 0x001fe40007fbe0ff */
[----:B------:R-:W-:Y:S02]  /*18d0*/  ISETP.GE.U32.AND.EX P0, PT, R22, RZ, PT, P0 ;  /* 0x000000ff1600720c */ /* 0x000fe40003f06100 */
[----:B------:R-:W-:Y:S01]  /*18e0*/  IADD3 R0, P3, R0, 0x100, RZ ;  /* 0x0000010000007810 */ /* 0x000fe20007f7e0ff */
[----:B------:R-:W-:Y:S01]  /*18f0*/  IMAD.X R21, RZ, RZ, R21, P5 ;  /* 0x000000ffff157224 */ /* 0x000fe200028e0615 */
[----:B---3--:R-:W-:Y:S02]  /*1900*/  IADD3 R18, P2, R18, 0x100, RZ ;  /* 0x0000010012127810 */ /* 0x008fe40007f5e0ff */
[----:B-1----:R-:W-:-:S03]  /*1910*/  IADD3.X R3, RZ, R3, RZ, P3, !PT ;  /* 0x00000003ff037210 */ /* 0x002fc60001ffe4ff */
[----:B------:R-:W-:Y:S01]  /*1920*/  IMAD.X R19, RZ, RZ, R19, P2 ;  /* 0x000000ffff137224 */ /* 0x000fe200010e0613 */
[C---:B-----5:R-:W-:Y:S01]  /*1930*/  FMUL R25, R16.reuse, R8 ;  /* 0x0000000810197220 */ /* 0x060fe20000400000 */
[C---:B------:R-:W-:Y:S01]  /*1940*/  FMUL R24, R16.reuse, R9 ;  /* 0x0000000910187220 */ /* 0x040fe20000400000 */
[C---:B------:R-:W-:Y:S01]  /*1950*/  FMUL R29, R16.reuse, R10 ;  /* 0x0000000a101d7220 */ /* 0x040fe20000400000 */
[----:B------:R-:W-:Y:S01]  /*1960*/  FMUL R28, R16, R11 ;  /* 0x0000000b101c7220 */ /* 0x000fe20000400000 */
[C---:B--2---:R-:W-:Y:S01]  /*1970*/  FMUL R9, R17.reuse, R12 ;  /* 0x0000000c11097220 */ /* 0x044fe20000400000 */
[C---:B------:R-:W-:Y:S01]  /*1980*/  FMUL R10, R17.reuse, R13 ;  /* 0x0000000d110a7220 */ /* 0x040fe20000400000 */
[C---:B----4-:R-:W-:Y:S01]  /*1990*/  FMUL R8, R4.reuse, R25 ;  /* 0x0000001904087220 */ /* 0x050fe20000400000 */
[----:B------:R-:W-:Y:S01]  /*19a0*/  FMUL R11, R17, R14 ;  /* 0x0000000e110b7220 */ /* 0x000fe20000400000 */
[----:B------:R-:W-:Y:S01]  /*19b0*/  FMUL R4, R4, R9 ;  /* 0x0000000904047220 */ /* 0x000fe20000400000 */
[----:B------:R-:W-:Y:S01]  /*19c0*/  FMUL R9, R5, R24 ;  /* 0x0000001805097220 */ /* 0x000fe20000400000 */
[----:B------:R-:W-:Y:S01]  /*19d0*/  FMUL R12, R17, R15 ;  /* 0x0000000f110c7220 */ /* 0x000fe20000400000 */
[----:B------:R-:W-:Y:S01]  /*19e0*/  FMUL R5, R5, R10 ;  /* 0x0000000a05057220 */ /* 0x000fe20000400000 */
[----:B------:R-:W-:Y:S01]  /*19f0*/  IMAD.IADD R13, R26, 0x1, R23 ;  /* 0x000000011a0d7824 */ /* 0x000fe200078e0217 */
[----:B------:R-:W-:Y:S01]  /*1a00*/  IADD3 R14, R27, R23, RZ ;  /* 0x000000171b0e7210 */ /* 0x000fe20007ffe0ff */
[----:B------:R-:W-:Y:S01]  /*1a10*/  IMAD.MOV.U32 R15, RZ, RZ, 0x4 ;  /* 0x00000004ff0f7424 */ /* 0x000fe200078e00ff */
[C---:B------:R-:W-:Y:S01]  /*1a20*/  FMUL R10, R6.reuse, R29 ;  /* 0x0000001d060a7220 */ /* 0x040fe20000400000 */
[----:B------:R-:W-:Y:S01]  /*1a30*/  FMUL R6, R6, R11 ;  /* 0x0000000b06067220 */ /* 0x000fe20000400000 */
[C---:B------:R-:W-:Y:S01]  /*1a40*/  FMUL R11, R7.reuse, R28 ;  /* 0x0000001c070b7220 */ /* 0x040fe20000400000 */
[----:B------:R-:W-:Y:S01]  /*1a50*/  FMUL R7, R7, R12 ;  /* 0x0000000c07077220 */ /* 0x000fe20000400000 */
[----:B------:R-:W-:Y:S01]  /*1a60*/  IMAD.WIDE R12, R13, R15, c[0x0][0x178] ;  /* 0x00005e000d0c7625 */ /* 0x000fe200078e020f */
[----:B------:R-:W-:-:S03]  /*1a70*/  IADD3 R23, P1, R23, 0x40, RZ ;  /* 0x0000004017177810 */ /* 0x000fc60007f3e0ff */
[----:B------:R-:W-:Y:S01]  /*1a80*/  IMAD.WIDE R14, R14, R15, c[0x0][0x178] ;  /* 0x00005e000e0e7625 */ /* 0x000fe200078e020f */
[----:B------:R0:W-:Y:S03]  /*1a90*/  @!P4 STG.E.128 [R12.64], R8 ;  /* 0x000000080c00c986 */ /* 0x0001e6000c101d04 */
[----:B------:R-:W-:Y:S01]  /*1aa0*/  IMAD.X R22, RZ, RZ, R22, P1 ;  /* 0x000000ffff167224 */ /* 0x000fe200008e0616 */
[----:B------:R0:W-:Y:S01]  /*1ab0*/  @!P6 STG.E.128 [R14.64], R4 ;  /* 0x000000040e00e986 */ /* 0x0001e2000c101d04 */
[----:B------:R-:W-:Y:S05]  /*1ac0*/  @!P0 BRA `(.L_x_1) ;  /* 0xfffffcb000008947 */ /* 0x000fea000383ffff */
[----:B------:R-:W-:Y:S05]  /*1ad0*/  EXIT ;  /* 0x000000000000794d */ /* 0x000fea0003800000 */
.L_x_0:
[----:B-1----:R-:W-:Y:S01]  /*1ae0*/  MOV R0, 0x0 ;  /* 0x0000000000007802 */ /* 0x002fe20000000f00 */
[----:B------:R-:W-:Y:S01]  /*1af0*/  IMAD.MOV.U32 R5, RZ, RZ, c[0x4][0x1c] ;  /* 0x01000700ff057624 */ /* 0x000fe200078e00ff */
[----:B------:R-:W-:Y:S01]  /*1b00*/  MOV R4, c[0x4][0x18] ;  /* 0x0100060000047a02 */ /* 0x000fe20000000f00 */
[----:B------:R-:W-:Y:S01]  /*1b10*/  IMAD.MOV.U32 R7, RZ, RZ, c[0x4][0x14] ;  /* 0x01000500ff077624 */ /* 0x000fe200078e00ff */
[----:B-----5:R0:W1:Y:S01]  /*1b20*/  LDC.64 R2, c[0x4][R0] ;  /* 0x0100000000027b82 */ /* 0x0200620000000a00 */
[----:B------:R-:W-:Y:S01]  /*1b30*/  MOV R6, c[0x4][0x10] ;  /* 0x0100040000067a02 */ /* 0x000fe20000000f00 */
[----:B------:R-:W-:Y:S01]  /*1b40*/  IMAD.MOV.U32 R10, RZ, RZ, c[0x4][0x8] ;  /* 0x01000200ff0a7624 */ /* 0x000fe200078e00ff */
[----:B------:R-:W-:Y:S01]  /*1b50*/  MOV R8, 0x29 ;  /* 0x0000002900087802 */ /* 0x000fe20000000f00 */
[----:B------:R-:W-:Y:S01]  /*1b60*/  IMAD.MOV.U32 R12, RZ, RZ, 0x1 ;  /* 0x00000001ff0c7424 */ /* 0x000fe200078e00ff */
[----:B------:R-:W-:-:S02]  /*1b70*/  MOV R11, c[0x4][0xc] ;  /* 0x01000300000b7a02 */ /* 0x000fc40000000f00 */
[----:B------:R-:W-:Y:S02]  /*1b80*/  MOV R13, RZ ;  /* 0x000000ff000d7202 */ /* 0x000fe40000000f00 */
[----:B------:R-:W-:Y:S01]  /*1b90*/  LEPC R14 ;  /* 0x00000000000e734e */ /* 0x000fe20000000000 */
[----:B------:R-:W-:Y:S02]  /*1ba0*/  MOV R9, 0x1c10 ;  /* 0x00001c1000097802 */ /* 0x000fe40000000f00 */
[----:B------:R-:W-:Y:S02]  /*1bb0*/  MOV R20, 0x1b90 ;  /* 0x00001b9000147802 */ /* 0x000fe40000000f00 */
[----:B------:R-:W-:Y:S02]  /*1bc0*/  MOV R21, 0x0 ;  /* 0x0000000000157802 */ /* 0x000fe40000000f00 */
[----:B0-----:R-:W-:Y:S02]  /*1bd0*/  MOV R0, 0x0 ;  /* 0x0000000000007802 */ /* 0x001fe40000000f00 */
[----:B------:R-:W-:-:S04]  /*1be0*/  IADD3 R20, P0, P1, -R20, R9, R14 ;  /* 0x0000000914147210 */ /* 0x000fc8000791e10e */
[----:B------:R-:W-:-:S04]  /*1bf0*/  IADD3.X R21, ~R0, R21, R15, P0, P1 ;  /* 0x0000001500157210 */ /* 0x000fc800007e250f */
[----:B-1----:R-:W-:Y:S05]  /*1c00*/  CALL.ABS.NOINC R2 ;  /* 0x0000000002007343 */ /* 0x002fea0003c00000 */
.L_x_2:
[----:B------:R-:W-:-:S00]  /*1c10*/  BRA `(.L_x_2) ;  /* 0xfffffff000007947 */ /* 0x000fc0000383ffff */
[----:B------:R-:W-:-:S00]  /*1c20*/  NOP ;  /* 0x0000000000007918 */ /* 0x000fc00000000000 */
        /* <DEDUP_REMOVED lines=13> */
.L_x_3:


//--------------------- .nv.global.init           --------------------------
	.section	.nv.global.init,"aw",@progbits
.nv.global.init:
	.type		assertFunc_0,@object
	.size		assertFunc_0,(_$_str - assertFunc_0)
assertFunc_0:
        /*0000*/ 	.byte	0x75, 0x6e, 0x6b, 0x6e, 0x6f, 0x77, 0x6e, 0x00
	.type		_$_str,@object
	.size		_$_str,(assertMessage_0 - _$_str)
_$_str:
        /*0008*/ 	.byte	0x5f, 0x5f, 0x43, 0x55, 0x44, 0x41, 0x5f, 0x46, 0x54, 0x5a, 0x00
	.type		assertMessage_0,@object
	.size		assertMessage_0,(assertFile_0 - assertMessage_0)
assertMessage_0:
        /*0013*/ 	.byte	0x69, 0x6e, 0x64, 0x65, 0x78, 0x20, 0x6f, 0x75, 0x74, 0x20, 0x6f, 0x66, 0x20, 0x62, 0x6f, 0x75
        /*0023*/ 	.byte	0x6e, 0x64, 0x73, 0x3a, 0x20, 0x30, 0x20, 0x3c, 0x3d, 0x20, 0x74, 0x6d, 0x70, 0x34, 0x20, 0x3c
        /*0033*/ 	.byte	0x20, 0x33, 0x32, 0x31, 0x32, 0x38, 0x00
	.type		assertFile_0,@object
	.size		assertFile_0,(.L_1 - assertFile_0)
assertFile_0:
        /*003a*/ 	.byte	0x2f, 0x6d, 0x6e, 0x74, 0x2f, 0x64, 0x69, 0x73, 0x6b, 0x31, 0x2f, 0x6b, 0x68, 0x69, 0x65, 0x6d
        /*004a*/ 	.byte	0x74, 0x74, 0x2f, 0x75, 0x6e, 0x69, 0x76, 0x65, 0x72, 0x73, 0x61, 0x6c, 0x2d, 0x6f, 0x66, 0x66
        /*005a*/ 	.byte	0x6c, 0x69, 0x6e, 0x65, 0x2d, 0x62, 0x62, 0x6f, 0x2f, 0x74, 0x6f, 0x72, 0x63, 0x68, 0x69, 0x6e
        /*006a*/ 	.byte	0x64, 0x75, 0x63, 0x74, 0x6f, 0x72, 0x5f, 0x75, 0x62, 0x75, 0x6e, 0x74, 0x75, 0x2f, 0x6b, 0x7a
        /*007a*/ 	.byte	0x2f, 0x63, 0x6b, 0x7a, 0x71, 0x69, 0x37, 0x78, 0x32, 0x61, 0x74, 0x34, 0x6d, 0x33, 0x6a, 0x78
        /*008a*/ 	.byte	0x73, 0x36, 0x7a, 0x64, 0x63, 0x34, 0x36, 0x74, 0x34, 0x37, 0x74, 0x36, 0x6c, 0x77, 0x36, 0x6e
        /*009a*/ 	.byte	0x6d, 0x6c, 0x68, 0x6e, 0x6e, 0x32, 0x72, 0x67, 0x36, 0x73, 0x7a, 0x65, 0x76, 0x34, 0x77, 0x69
        /*00aa*/ 	.byte	0x70, 0x76, 0x73, 0x6c, 0x62, 0x2e, 0x70, 0x79, 0x00
.L_1:


//--------------------- SYMBOLS --------------------------

	.type		__assertfail,@function
